//
// Generated by NVIDIA NVVM Compiler
//
// Compiler Build ID: CL-36424714
// Cuda compilation tools, release 13.0, V13.0.88
// Based on NVVM 20.0.0
//

.version 9.0
.target sm_100
.address_size 64

	// .globl	_Z18sgemvn_mixedprecisPKfS0_Pfiiiii
// _ZZ18sgemvn_mixedprecisPKfS0_PfiiiiiE2XX has been demoted

.visible .entry _Z18sgemvn_mixedprecisPKfS0_Pfiiiii(
	.param .u64 .ptr .align 1 _Z18sgemvn_mixedprecisPKfS0_Pfiiiii_param_0,
	.param .u64 .ptr .align 1 _Z18sgemvn_mixedprecisPKfS0_Pfiiiii_param_1,
	.param .u64 .ptr .align 1 _Z18sgemvn_mixedprecisPKfS0_Pfiiiii_param_2,
	.param .u32 _Z18sgemvn_mixedprecisPKfS0_Pfiiiii_param_3,
	.param .u32 _Z18sgemvn_mixedprecisPKfS0_Pfiiiii_param_4,
	.param .u32 _Z18sgemvn_mixedprecisPKfS0_Pfiiiii_param_5,
	.param .u32 _Z18sgemvn_mixedprecisPKfS0_Pfiiiii_param_6,
	.param .u32 _Z18sgemvn_mixedprecisPKfS0_Pfiiiii_param_7
)
{
	.reg .pred 	%p<29>;
	.reg .b32 	%r<190>;
	.reg .b32 	%f<234>;
	.reg .b64 	%rd<117>;
	.reg .b64 	%fd<183>;
	// demoted variable
	.shared .align 4 .b8 _ZZ18sgemvn_mixedprecisPKfS0_PfiiiiiE2XX[2048];
	ld.param.u64 	%rd7, [_Z18sgemvn_mixedprecisPKfS0_Pfiiiii_param_0];
	ld.param.u64 	%rd8, [_Z18sgemvn_mixedprecisPKfS0_Pfiiiii_param_1];
	ld.param.u32 	%r64, [_Z18sgemvn_mixedprecisPKfS0_Pfiiiii_param_3];
	ld.param.u32 	%r65, [_Z18sgemvn_mixedprecisPKfS0_Pfiiiii_param_4];
	ld.param.u32 	%r66, [_Z18sgemvn_mixedprecisPKfS0_Pfiiiii_param_5];
	ld.param.u32 	%r67, [_Z18sgemvn_mixedprecisPKfS0_Pfiiiii_param_6];
	cvta.to.global.u64 	%rd1, %rd7;
	cvta.to.global.u64 	%rd2, %rd8;
	setp.lt.s32 	%p1, %r64, 1;
	@%p1 bra 	$L__BB0_42;
	shl.b32 	%r1, %r67, 7;
	mul.lo.s32 	%r2, %r66, 24;
	sub.s32 	%r70, 1, %r65;
	mul.lo.s32 	%r71, %r67, %r70;
	shr.s32 	%r72, %r67, 31;
	and.b32  	%r3, %r72, %r71;
	mov.b32 	%r164, 0;
	mul.wide.s32 	%rd23, %r1, 4;
	mul.wide.s32 	%rd71, %r66, 4;
$L__BB0_2:
	mov.u32 	%r73, %ctaid.x;
	shl.b32 	%r74, %r73, 7;
	add.s32 	%r75, %r164, %r74;
	setp.ge.s32 	%p2, %r75, %r64;
	@%p2 bra 	$L__BB0_42;
	setp.lt.s32 	%p3, %r65, 1;
	mov.f32 	%f233, 0f00000000;
	@%p3 bra 	$L__BB0_39;
	mov.f64 	%fd182, 0d0000000000000000;
	mov.b32 	%r165, 0;
	mov.u32 	%r166, %r165;
$L__BB0_5:
	mov.u32 	%r6, %r166;
	add.s32 	%r166, %r6, 512;
	min.s32 	%r8, %r65, %r166;
	shl.b32 	%r77, %r165, 9;
	sub.s32 	%r9, %r8, %r77;
	add.s32 	%r10, %r9, -6;
	mul.hi.u32 	%r78, %r10, -1431655765;
	shr.u32 	%r11, %r78, 2;
	mov.u32 	%r12, %tid.x;
	add.s32 	%r13, %r6, %r12;
	bar.sync 	0;
	mad.lo.s32 	%r14, %r13, %r67, %r3;
	add.s32 	%r79, %r8, -384;
	setp.ge.s32 	%p4, %r13, %r79;
	@%p4 bra 	$L__BB0_7;
	mul.wide.s32 	%rd21, %r14, 4;
	add.s64 	%rd22, %rd2, %rd21;
	ld.global.f32 	%f10, [%rd22];
	mov.u32 	%r94, %tid.x;
	shl.b32 	%r95, %r94, 2;
	mov.u32 	%r96, _ZZ18sgemvn_mixedprecisPKfS0_PfiiiiiE2XX;
	add.s32 	%r97, %r96, %r95;
	st.shared.f32 	[%r97], %f10;
	add.s32 	%r98, %r14, %r1;
	add.s64 	%rd24, %rd22, %rd23;
	ld.global.f32 	%f11, [%rd24];
	st.shared.f32 	[%r97+512], %f11;
	add.s32 	%r99, %r98, %r1;
	mul.wide.s32 	%rd25, %r99, 4;
	add.s64 	%rd26, %rd2, %rd25;
	ld.global.f32 	%f12, [%rd26];
	st.shared.f32 	[%r97+1024], %f12;
	shl.b32 	%r100, %r67, 8;
	add.s32 	%r101, %r100, %r98;
	mul.wide.s32 	%rd27, %r101, 4;
	add.s64 	%rd28, %rd2, %rd27;
	ld.global.f32 	%f13, [%rd28];
	st.shared.f32 	[%r97+1536], %f13;
	bra.uni 	$L__BB0_13;
$L__BB0_7:
	add.s32 	%r80, %r8, -256;
	setp.ge.s32 	%p5, %r13, %r80;
	@%p5 bra 	$L__BB0_9;
	mul.wide.s32 	%rd15, %r14, 4;
	add.s64 	%rd16, %rd2, %rd15;
	ld.global.f32 	%f7, [%rd16];
	mov.u32 	%r88, %tid.x;
	shl.b32 	%r89, %r88, 2;
	mov.u32 	%r90, _ZZ18sgemvn_mixedprecisPKfS0_PfiiiiiE2XX;
	add.s32 	%r91, %r90, %r89;
	st.shared.f32 	[%r91], %f7;
	add.s32 	%r92, %r14, %r1;
	mul.wide.s32 	%rd17, %r1, 4;
	add.s64 	%rd18, %rd16, %rd17;
	ld.global.f32 	%f8, [%rd18];
	st.shared.f32 	[%r91+512], %f8;
	add.s32 	%r93, %r92, %r1;
	mul.wide.s32 	%rd19, %r93, 4;
	add.s64 	%rd20, %rd2, %rd19;
	ld.global.f32 	%f9, [%rd20];
	st.shared.f32 	[%r91+1024], %f9;
	bra.uni 	$L__BB0_13;
$L__BB0_9:
	add.s32 	%r81, %r8, -128;
	setp.ge.s32 	%p6, %r13, %r81;
	@%p6 bra 	$L__BB0_11;
	mul.wide.s32 	%rd11, %r14, 4;
	add.s64 	%rd12, %rd2, %rd11;
	ld.global.f32 	%f5, [%rd12];
	shl.b32 	%r85, %r12, 2;
	mov.u32 	%r86, _ZZ18sgemvn_mixedprecisPKfS0_PfiiiiiE2XX;
	add.s32 	%r87, %r86, %r85;
	st.shared.f32 	[%r87], %f5;
	mul.wide.s32 	%rd13, %r1, 4;
	add.s64 	%rd14, %rd12, %rd13;
	ld.global.f32 	%f6, [%rd14];
	st.shared.f32 	[%r87+512], %f6;
	bra.uni 	$L__BB0_13;
$L__BB0_11:
	setp.ge.s32 	%p7, %r13, %r8;
	@%p7 bra 	$L__BB0_13;
	mul.wide.s32 	%rd9, %r14, 4;
	add.s64 	%rd10, %rd2, %rd9;
	ld.global.f32 	%f4, [%rd10];
	shl.b32 	%r82, %r12, 2;
	mov.u32 	%r83, _ZZ18sgemvn_mixedprecisPKfS0_PfiiiiiE2XX;
	add.s32 	%r84, %r83, %r82;
	st.shared.f32 	[%r84], %f4;
$L__BB0_13:
	mov.u32 	%r102, %ctaid.x;
	shl.b32 	%r103, %r102, 7;
	add.s32 	%r104, %r164, %r103;
	mov.u32 	%r105, %tid.x;
	add.s32 	%r15, %r104, %r105;
	setp.ge.s32 	%p8, %r15, %r64;
	bar.sync 	0;
	@%p8 bra 	$L__BB0_37;
	mad.lo.s32 	%r176, %r6, %r66, %r15;
	sub.s32 	%r17, %r8, %r6;
	setp.lt.s32 	%p9, %r17, 6;
	mov.b32 	%r175, 0;
	@%p9 bra 	$L__BB0_23;
	setp.lt.u32 	%p10, %r10, 18;
	mov.b32 	%r175, 0;
	@%p10 bra 	$L__BB0_18;
	add.s32 	%r111, %r11, 1;
	mov.u32 	%r112, _ZZ18sgemvn_mixedprecisPKfS0_PfiiiiiE2XX;
	add.s32 	%r177, %r112, 48;
	and.b32  	%r113, %r111, 2147483644;
	neg.s32 	%r178, %r113;
	mov.b32 	%r175, 0;
$L__BB0_17:
	.pragma "nounroll";
	mul.wide.s32 	%rd29, %r176, 4;
	add.s64 	%rd30, %rd1, %rd29;
	ld.global.f32 	%f14, [%rd30];
	ld.shared.f32 	%f15, [%r177+-48];
	mul.f32 	%f16, %f14, %f15;
	cvt.f64.f32 	%fd27, %f16;
	add.f64 	%fd28, %fd182, %fd27;
	mul.wide.s32 	%rd31, %r66, 4;
	add.s64 	%rd32, %rd30, %rd31;
	ld.global.f32 	%f17, [%rd32];
	ld.shared.f32 	%f18, [%r177+-44];
	mul.f32 	%f19, %f17, %f18;
	cvt.f64.f32 	%fd29, %f19;
	add.f64 	%fd30, %fd28, %fd29;
	add.s64 	%rd33, %rd32, %rd31;
	ld.global.f32 	%f20, [%rd33];
	ld.shared.f32 	%f21, [%r177+-40];
	mul.f32 	%f22, %f20, %f21;
	cvt.f64.f32 	%fd31, %f22;
	add.f64 	%fd32, %fd30, %fd31;
	add.s64 	%rd34, %rd33, %rd31;
	ld.global.f32 	%f23, [%rd34];
	ld.shared.f32 	%f24, [%r177+-36];
	mul.f32 	%f25, %f23, %f24;
	cvt.f64.f32 	%fd33, %f25;
	add.f64 	%fd34, %fd32, %fd33;
	add.s64 	%rd35, %rd34, %rd31;
	ld.global.f32 	%f26, [%rd35];
	ld.shared.f32 	%f27, [%r177+-32];
	mul.f32 	%f28, %f26, %f27;
	cvt.f64.f32 	%fd35, %f28;
	add.f64 	%fd36, %fd34, %fd35;
	add.s64 	%rd36, %rd35, %rd31;
	ld.global.f32 	%f29, [%rd36];
	ld.shared.f32 	%f30, [%r177+-28];
	mul.f32 	%f31, %f29, %f30;
	cvt.f64.f32 	%fd37, %f31;
	add.f64 	%fd38, %fd36, %fd37;
	add.s64 	%rd37, %rd36, %rd31;
	ld.global.f32 	%f32, [%rd37];
	ld.shared.f32 	%f33, [%r177+-24];
	mul.f32 	%f34, %f32, %f33;
	cvt.f64.f32 	%fd39, %f34;
	add.f64 	%fd40, %fd38, %fd39;
	add.s64 	%rd38, %rd37, %rd31;
	ld.global.f32 	%f35, [%rd38];
	ld.shared.f32 	%f36, [%r177+-20];
	mul.f32 	%f37, %f35, %f36;
	cvt.f64.f32 	%fd41, %f37;
	add.f64 	%fd42, %fd40, %fd41;
	add.s64 	%rd39, %rd38, %rd31;
	ld.global.f32 	%f38, [%rd39];
	ld.shared.f32 	%f39, [%r177+-16];
	mul.f32 	%f40, %f38, %f39;
	cvt.f64.f32 	%fd43, %f40;
	add.f64 	%fd44, %fd42, %fd43;
	add.s64 	%rd40, %rd39, %rd31;
	ld.global.f32 	%f41, [%rd40];
	ld.shared.f32 	%f42, [%r177+-12];
	mul.f32 	%f43, %f41, %f42;
	cvt.f64.f32 	%fd45, %f43;
	add.f64 	%fd46, %fd44, %fd45;
	add.s64 	%rd41, %rd40, %rd31;
	ld.global.f32 	%f44, [%rd41];
	ld.shared.f32 	%f45, [%r177+-8];
	mul.f32 	%f46, %f44, %f45;
	cvt.f64.f32 	%fd47, %f46;
	add.f64 	%fd48, %fd46, %fd47;
	add.s64 	%rd42, %rd41, %rd31;
	ld.global.f32 	%f47, [%rd42];
	ld.shared.f32 	%f48, [%r177+-4];
	mul.f32 	%f49, %f47, %f48;
	cvt.f64.f32 	%fd49, %f49;
	add.f64 	%fd50, %fd48, %fd49;
	add.s64 	%rd43, %rd42, %rd31;
	ld.global.f32 	%f50, [%rd43];
	ld.shared.f32 	%f51, [%r177];
	mul.f32 	%f52, %f50, %f51;
	cvt.f64.f32 	%fd51, %f52;
	add.f64 	%fd52, %fd50, %fd51;
	add.s64 	%rd44, %rd43, %rd31;
	ld.global.f32 	%f53, [%rd44];
	ld.shared.f32 	%f54, [%r177+4];
	mul.f32 	%f55, %f53, %f54;
	cvt.f64.f32 	%fd53, %f55;
	add.f64 	%fd54, %fd52, %fd53;
	add.s64 	%rd45, %rd44, %rd31;
	ld.global.f32 	%f56, [%rd45];
	ld.shared.f32 	%f57, [%r177+8];
	mul.f32 	%f58, %f56, %f57;
	cvt.f64.f32 	%fd55, %f58;
	add.f64 	%fd56, %fd54, %fd55;
	add.s64 	%rd46, %rd45, %rd31;
	ld.global.f32 	%f59, [%rd46];
	ld.shared.f32 	%f60, [%r177+12];
	mul.f32 	%f61, %f59, %f60;
	cvt.f64.f32 	%fd57, %f61;
	add.f64 	%fd58, %fd56, %fd57;
	add.s64 	%rd47, %rd46, %rd31;
	ld.global.f32 	%f62, [%rd47];
	ld.shared.f32 	%f63, [%r177+16];
	mul.f32 	%f64, %f62, %f63;
	cvt.f64.f32 	%fd59, %f64;
	add.f64 	%fd60, %fd58, %fd59;
	add.s64 	%rd48, %rd47, %rd31;
	ld.global.f32 	%f65, [%rd48];
	ld.shared.f32 	%f66, [%r177+20];
	mul.f32 	%f67, %f65, %f66;
	cvt.f64.f32 	%fd61, %f67;
	add.f64 	%fd62, %fd60, %fd61;
	add.s64 	%rd49, %rd48, %rd31;
	ld.global.f32 	%f68, [%rd49];
	ld.shared.f32 	%f69, [%r177+24];
	mul.f32 	%f70, %f68, %f69;
	cvt.f64.f32 	%fd63, %f70;
	add.f64 	%fd64, %fd62, %fd63;
	add.s64 	%rd50, %rd49, %rd31;
	ld.global.f32 	%f71, [%rd50];
	ld.shared.f32 	%f72, [%r177+28];
	mul.f32 	%f73, %f71, %f72;
	cvt.f64.f32 	%fd65, %f73;
	add.f64 	%fd66, %fd64, %fd65;
	add.s64 	%rd51, %rd50, %rd31;
	ld.global.f32 	%f74, [%rd51];
	ld.shared.f32 	%f75, [%r177+32];
	mul.f32 	%f76, %f74, %f75;
	cvt.f64.f32 	%fd67, %f76;
	add.f64 	%fd68, %fd66, %fd67;
	add.s64 	%rd52, %rd51, %rd31;
	ld.global.f32 	%f77, [%rd52];
	ld.shared.f32 	%f78, [%r177+36];
	mul.f32 	%f79, %f77, %f78;
	cvt.f64.f32 	%fd69, %f79;
	add.f64 	%fd70, %fd68, %fd69;
	add.s64 	%rd53, %rd52, %rd31;
	ld.global.f32 	%f80, [%rd53];
	ld.shared.f32 	%f81, [%r177+40];
	mul.f32 	%f82, %f80, %f81;
	cvt.f64.f32 	%fd71, %f82;
	add.f64 	%fd72, %fd70, %fd71;
	add.s64 	%rd54, %rd53, %rd31;
	ld.global.f32 	%f83, [%rd54];
	ld.shared.f32 	%f84, [%r177+44];
	mul.f32 	%f85, %f83, %f84;
	cvt.f64.f32 	%fd73, %f85;
	add.f64 	%fd182, %fd72, %fd73;
	add.s32 	%r175, %r175, 24;
	add.s32 	%r176, %r176, %r2;
	add.s32 	%r178, %r178, 4;
	add.s32 	%r177, %r177, 96;
	setp.eq.s32 	%p11, %r178, 0;
	@%p11 bra 	$L__BB0_18;
	bra.uni 	$L__BB0_17;
$L__BB0_18:
	add.s32 	%r114, %r11, 1;
	and.b32  	%r115, %r114, 3;
	setp.eq.s32 	%p12, %r115, 0;
	@%p12 bra 	$L__BB0_23;
	and.b32  	%r117, %r11, 3;
	setp.eq.s32 	%p13, %r117, 0;
	@%p13 bra 	$L__BB0_21;
	mul.wide.s32 	%rd55, %r176, 4;
	add.s64 	%rd56, %rd1, %rd55;
	ld.global.f32 	%f86, [%rd56];
	shl.b32 	%r118, %r175, 2;
	mov.u32 	%r119, _ZZ18sgemvn_mixedprecisPKfS0_PfiiiiiE2XX;
	add.s32 	%r120, %r119, %r118;
	ld.shared.f32 	%f87, [%r120];
	mul.f32 	%f88, %f86, %f87;
	cvt.f64.f32 	%fd75, %f88;
	add.f64 	%fd76, %fd182, %fd75;
	mul.wide.s32 	%rd57, %r66, 4;
	add.s64 	%rd58, %rd56, %rd57;
	ld.global.f32 	%f89, [%rd58];
	ld.shared.f32 	%f90, [%r120+4];
	mul.f32 	%f91, %f89, %f90;
	cvt.f64.f32 	%fd77, %f91;
	add.f64 	%fd78, %fd76, %fd77;
	add.s64 	%rd59, %rd58, %rd57;
	ld.global.f32 	%f92, [%rd59];
	ld.shared.f32 	%f93, [%r120+8];
	mul.f32 	%f94, %f92, %f93;
	cvt.f64.f32 	%fd79, %f94;
	add.f64 	%fd80, %fd78, %fd79;
	add.s64 	%rd60, %rd59, %rd57;
	ld.global.f32 	%f95, [%rd60];
	ld.shared.f32 	%f96, [%r120+12];
	mul.f32 	%f97, %f95, %f96;
	cvt.f64.f32 	%fd81, %f97;
	add.f64 	%fd82, %fd80, %fd81;
	add.s64 	%rd61, %rd60, %rd57;
	ld.global.f32 	%f98, [%rd61];
	ld.shared.f32 	%f99, [%r120+16];
	mul.f32 	%f100, %f98, %f99;
	cvt.f64.f32 	%fd83, %f100;
	add.f64 	%fd84, %fd82, %fd83;
	add.s64 	%rd62, %rd61, %rd57;
	ld.global.f32 	%f101, [%rd62];
	ld.shared.f32 	%f102, [%r120+20];
	mul.f32 	%f103, %f101, %f102;
	cvt.f64.f32 	%fd85, %f103;
	add.f64 	%fd86, %fd84, %fd85;
	add.s64 	%rd63, %rd62, %rd57;
	ld.global.f32 	%f104, [%rd63];
	ld.shared.f32 	%f105, [%r120+24];
	mul.f32 	%f106, %f104, %f105;
	cvt.f64.f32 	%fd87, %f106;
	add.f64 	%fd88, %fd86, %fd87;
	add.s64 	%rd64, %rd63, %rd57;
	ld.global.f32 	%f107, [%rd64];
	ld.shared.f32 	%f108, [%r120+28];
	mul.f32 	%f109, %f107, %f108;
	cvt.f64.f32 	%fd89, %f109;
	add.f64 	%fd90, %fd88, %fd89;
	shl.b32 	%r121, %r66, 3;
	add.s32 	%r122, %r121, %r176;
	add.s64 	%rd65, %rd64, %rd57;
	ld.global.f32 	%f110, [%rd65];
	ld.shared.f32 	%f111, [%r120+32];
	mul.f32 	%f112, %f110, %f111;
	cvt.f64.f32 	%fd91, %f112;
	add.f64 	%fd92, %fd90, %fd91;
	add.s64 	%rd66, %rd65, %rd57;
	ld.global.f32 	%f113, [%rd66];
	ld.shared.f32 	%f114, [%r120+36];
	mul.f32 	%f115, %f113, %f114;
	cvt.f64.f32 	%fd93, %f115;
	add.f64 	%fd94, %fd92, %fd93;
	add.s64 	%rd67, %rd66, %rd57;
	ld.global.f32 	%f116, [%rd67];
	ld.shared.f32 	%f117, [%r120+40];
	mul.f32 	%f118, %f116, %f117;
	cvt.f64.f32 	%fd95, %f118;
	add.f64 	%fd96, %fd94, %fd95;
	add.s64 	%rd68, %rd67, %rd57;
	ld.global.f32 	%f119, [%rd68];
	ld.shared.f32 	%f120, [%r120+44];
	mul.f32 	%f121, %f119, %f120;
	cvt.f64.f32 	%fd97, %f121;
	add.f64 	%fd182, %fd96, %fd97;
	shl.b32 	%r123, %r66, 2;
	add.s32 	%r176, %r123, %r122;
	add.s32 	%r175, %r175, 12;
$L__BB0_21:
	and.b32  	%r124, %r11, 1;
	setp.eq.b32 	%p14, %r124, 1;
	@%p14 bra 	$L__BB0_23;
	mul.wide.s32 	%rd69, %r176, 4;
	add.s64 	%rd70, %rd1, %rd69;
	ld.global.f32 	%f122, [%rd70];
	shl.b32 	%r125, %r175, 2;
	mov.u32 	%r126, _ZZ18sgemvn_mixedprecisPKfS0_PfiiiiiE2XX;
	add.s32 	%r127, %r126, %r125;
	ld.shared.f32 	%f123, [%r127];
	mul.f32 	%f124, %f122, %f123;
	cvt.f64.f32 	%fd98, %f124;
	add.f64 	%fd99, %fd182, %fd98;
	add.s64 	%rd72, %rd70, %rd71;
	ld.global.f32 	%f125, [%rd72];
	ld.shared.f32 	%f126, [%r127+4];
	mul.f32 	%f127, %f125, %f126;
	cvt.f64.f32 	%fd100, %f127;
	add.f64 	%fd101, %fd99, %fd100;
	add.s64 	%rd73, %rd72, %rd71;
	ld.global.f32 	%f128, [%rd73];
	ld.shared.f32 	%f129, [%r127+8];
	mul.f32 	%f130, %f128, %f129;
	cvt.f64.f32 	%fd102, %f130;
	add.f64 	%fd103, %fd101, %fd102;
	add.s64 	%rd74, %rd73, %rd71;
	ld.global.f32 	%f131, [%rd74];
	ld.shared.f32 	%f132, [%r127+12];
	mul.f32 	%f133, %f131, %f132;
	cvt.f64.f32 	%fd104, %f133;
	add.f64 	%fd105, %fd103, %fd104;
	shl.b32 	%r128, %r66, 2;
	add.s32 	%r129, %r128, %r176;
	add.s64 	%rd75, %rd74, %rd71;
	ld.global.f32 	%f134, [%rd75];
	ld.shared.f32 	%f135, [%r127+16];
	mul.f32 	%f136, %f134, %f135;
	cvt.f64.f32 	%fd106, %f136;
	add.f64 	%fd107, %fd105, %fd106;
	add.s64 	%rd76, %rd75, %rd71;
	ld.global.f32 	%f137, [%rd76];
	ld.shared.f32 	%f138, [%r127+20];
	mul.f32 	%f139, %f137, %f138;
	cvt.f64.f32 	%fd108, %f139;
	add.f64 	%fd182, %fd107, %fd108;
	add.s32 	%r175, %r175, 6;
	shl.b32 	%r130, %r66, 1;
	add.s32 	%r176, %r129, %r130;
$L__BB0_23:
	setp.ge.s32 	%p15, %r175, %r17;
	@%p15 bra 	$L__BB0_37;
	sub.s32 	%r131, %r175, %r9;
	setp.gt.u32 	%p16, %r131, -16;
	mov.u32 	%r185, %r175;
	@%p16 bra 	$L__BB0_27;
	mov.b32 	%r183, 0;
	mov.u32 	%r185, %r175;
$L__BB0_26:
	.pragma "nounroll";
	mul.wide.s32 	%rd77, %r176, 4;
	add.s64 	%rd78, %rd1, %rd77;
	ld.global.f32 	%f140, [%rd78];
	shl.b32 	%r133, %r185, 2;
	mov.u32 	%r134, _ZZ18sgemvn_mixedprecisPKfS0_PfiiiiiE2XX;
	add.s32 	%r135, %r134, %r133;
	ld.shared.f32 	%f141, [%r135];
	mul.f32 	%f142, %f140, %f141;
	cvt.f64.f32 	%fd110, %f142;
	add.f64 	%fd111, %fd182, %fd110;
	mul.wide.s32 	%rd79, %r66, 4;
	add.s64 	%rd80, %rd78, %rd79;
	ld.global.f32 	%f143, [%rd80];
	ld.shared.f32 	%f144, [%r135+4];
	mul.f32 	%f145, %f143, %f144;
	cvt.f64.f32 	%fd112, %f145;
	add.f64 	%fd113, %fd111, %fd112;
	add.s64 	%rd81, %rd80, %rd79;
	ld.global.f32 	%f146, [%rd81];
	ld.shared.f32 	%f147, [%r135+8];
	mul.f32 	%f148, %f146, %f147;
	cvt.f64.f32 	%fd114, %f148;
	add.f64 	%fd115, %fd113, %fd114;
	add.s64 	%rd82, %rd81, %rd79;
	ld.global.f32 	%f149, [%rd82];
	ld.shared.f32 	%f150, [%r135+12];
	mul.f32 	%f151, %f149, %f150;
	cvt.f64.f32 	%fd116, %f151;
	add.f64 	%fd117, %fd115, %fd116;
	add.s64 	%rd83, %rd82, %rd79;
	ld.global.f32 	%f152, [%rd83];
	ld.shared.f32 	%f153, [%r135+16];
	mul.f32 	%f154, %f152, %f153;
	cvt.f64.f32 	%fd118, %f154;
	add.f64 	%fd119, %fd117, %fd118;
	add.s64 	%rd84, %rd83, %rd79;
	ld.global.f32 	%f155, [%rd84];
	ld.shared.f32 	%f156, [%r135+20];
	mul.f32 	%f157, %f155, %f156;
	cvt.f64.f32 	%fd120, %f157;
	add.f64 	%fd121, %fd119, %fd120;
	add.s64 	%rd85, %rd84, %rd79;
	ld.global.f32 	%f158, [%rd85];
	ld.shared.f32 	%f159, [%r135+24];
	mul.f32 	%f160, %f158, %f159;
	cvt.f64.f32 	%fd122, %f160;
	add.f64 	%fd123, %fd121, %fd122;
	add.s64 	%rd86, %rd85, %rd79;
	ld.global.f32 	%f161, [%rd86];
	ld.shared.f32 	%f162, [%r135+28];
	mul.f32 	%f163, %f161, %f162;
	cvt.f64.f32 	%fd124, %f163;
	add.f64 	%fd125, %fd123, %fd124;
	add.s64 	%rd87, %rd86, %rd79;
	ld.global.f32 	%f164, [%rd87];
	ld.shared.f32 	%f165, [%r135+32];
	mul.f32 	%f166, %f164, %f165;
	cvt.f64.f32 	%fd126, %f166;
	add.f64 	%fd127, %fd125, %fd126;
	add.s64 	%rd88, %rd87, %rd79;
	ld.global.f32 	%f167, [%rd88];
	ld.shared.f32 	%f168, [%r135+36];
	mul.f32 	%f169, %f167, %f168;
	cvt.f64.f32 	%fd128, %f169;
	add.f64 	%fd129, %fd127, %fd128;
	add.s64 	%rd89, %rd88, %rd79;
	ld.global.f32 	%f170, [%rd89];
	ld.shared.f32 	%f171, [%r135+40];
	mul.f32 	%f172, %f170, %f171;
	cvt.f64.f32 	%fd130, %f172;
	add.f64 	%fd131, %fd129, %fd130;
	add.s64 	%rd90, %rd89, %rd79;
	ld.global.f32 	%f173, [%rd90];
	ld.shared.f32 	%f174, [%r135+44];
	mul.f32 	%f175, %f173, %f174;
	cvt.f64.f32 	%fd132, %f175;
	add.f64 	%fd133, %fd131, %fd132;
	add.s64 	%rd91, %rd90, %rd79;
	ld.global.f32 	%f176, [%rd91];
	ld.shared.f32 	%f177, [%r135+48];
	mul.f32 	%f178, %f176, %f177;
	cvt.f64.f32 	%fd134, %f178;
	add.f64 	%fd135, %fd133, %fd134;
	add.s64 	%rd92, %rd91, %rd79;
	ld.global.f32 	%f179, [%rd92];
	ld.shared.f32 	%f180, [%r135+52];
	mul.f32 	%f181, %f179, %f180;
	cvt.f64.f32 	%fd136, %f181;
	add.f64 	%fd137, %fd135, %fd136;
	add.s64 	%rd93, %rd92, %rd79;
	ld.global.f32 	%f182, [%rd93];
	ld.shared.f32 	%f183, [%r135+56];
	mul.f32 	%f184, %f182, %f183;
	cvt.f64.f32 	%fd138, %f184;
	add.f64 	%fd139, %fd137, %fd138;
	add.s64 	%rd94, %rd93, %rd79;
	ld.global.f32 	%f185, [%rd94];
	ld.shared.f32 	%f186, [%r135+60];
	mul.f32 	%f187, %f185, %f186;
	cvt.f64.f32 	%fd140, %f187;
	add.f64 	%fd182, %fd139, %fd140;
	add.s32 	%r185, %r185, 16;
	shl.b32 	%r136, %r66, 4;
	add.s32 	%r176, %r136, %r176;
	add.s32 	%r183, %r183, 16;
	shl.b32 	%r137, %r165, 9;
	sub.s32 	%r138, %r8, %r137;
	sub.s32 	%r139, %r138, %r175;
	and.b32  	%r140, %r139, -16;
	setp.ne.s32 	%p17, %r183, %r140;
	@%p17 bra 	$L__BB0_26;
$L__BB0_27:
	sub.s32 	%r141, %r8, %r175;
	and.b32  	%r142, %r141, 15;
	setp.eq.s32 	%p18, %r142, 0;
	@%p18 bra 	$L__BB0_37;
	add.s32 	%r144, %r142, -1;
	setp.lt.u32 	%p19, %r144, 7;
	@%p19 bra 	$L__BB0_30;
	mul.wide.s32 	%rd95, %r176, 4;
	add.s64 	%rd96, %rd1, %rd95;
	ld.global.f32 	%f188, [%rd96];
	shl.b32 	%r145, %r185, 2;
	mov.u32 	%r146, _ZZ18sgemvn_mixedprecisPKfS0_PfiiiiiE2XX;
	add.s32 	%r147, %r146, %r145;
	ld.shared.f32 	%f189, [%r147];
	mul.f32 	%f190, %f188, %f189;
	cvt.f64.f32 	%fd142, %f190;
	add.f64 	%fd143, %fd182, %fd142;
	mul.wide.s32 	%rd97, %r66, 4;
	add.s64 	%rd98, %rd96, %rd97;
	ld.global.f32 	%f191, [%rd98];
	ld.shared.f32 	%f192, [%r147+4];
	mul.f32 	%f193, %f191, %f192;
	cvt.f64.f32 	%fd144, %f193;
	add.f64 	%fd145, %fd143, %fd144;
	add.s64 	%rd99, %rd98, %rd97;
	ld.global.f32 	%f194, [%rd99];
	ld.shared.f32 	%f195, [%r147+8];
	mul.f32 	%f196, %f194, %f195;
	cvt.f64.f32 	%fd146, %f196;
	add.f64 	%fd147, %fd145, %fd146;
	add.s64 	%rd100, %rd99, %rd97;
	ld.global.f32 	%f197, [%rd100];
	ld.shared.f32 	%f198, [%r147+12];
	mul.f32 	%f199, %f197, %f198;
	cvt.f64.f32 	%fd148, %f199;
	add.f64 	%fd149, %fd147, %fd148;
	add.s64 	%rd101, %rd100, %rd97;
	ld.global.f32 	%f200, [%rd101];
	ld.shared.f32 	%f201, [%r147+16];
	mul.f32 	%f202, %f200, %f201;
	cvt.f64.f32 	%fd150, %f202;
	add.f64 	%fd151, %fd149, %fd150;
	add.s64 	%rd102, %rd101, %rd97;
	ld.global.f32 	%f203, [%rd102];
	ld.shared.f32 	%f204, [%r147+20];
	mul.f32 	%f205, %f203, %f204;
	cvt.f64.f32 	%fd152, %f205;
	add.f64 	%fd153, %fd151, %fd152;
	add.s64 	%rd103, %rd102, %rd97;
	ld.global.f32 	%f206, [%rd103];
	ld.shared.f32 	%f207, [%r147+24];
	mul.f32 	%f208, %f206, %f207;
	cvt.f64.f32 	%fd154, %f208;
	add.f64 	%fd155, %fd153, %fd154;
	add.s64 	%rd104, %rd103, %rd97;
	ld.global.f32 	%f209, [%rd104];
	ld.shared.f32 	%f210, [%r147+28];
	mul.f32 	%f211, %f209, %f210;
	cvt.f64.f32 	%fd156, %f211;
	add.f64 	%fd182, %fd155, %fd156;
	shl.b32 	%r148, %r66, 3;
	add.s32 	%r176, %r148, %r176;
	add.s32 	%r185, %r185, 8;
$L__BB0_30:
	and.b32  	%r54, %r141, 7;
	setp.eq.s32 	%p20, %r54, 0;
	@%p20 bra 	$L__BB0_37;
	and.b32  	%r55, %r141, 3;
	setp.lt.u32 	%p21, %r54, 4;
	@%p21 bra 	$L__BB0_33;
	mul.wide.s32 	%rd105, %r176, 4;
	add.s64 	%rd106, %rd1, %rd105;
	ld.global.f32 	%f212, [%rd106];
	shl.b32 	%r149, %r185, 2;
	mov.u32 	%r150, _ZZ18sgemvn_mixedprecisPKfS0_PfiiiiiE2XX;
	add.s32 	%r151, %r150, %r149;
	ld.shared.f32 	%f213, [%r151];
	mul.f32 	%f214, %f212, %f213;
	cvt.f64.f32 	%fd158, %f214;
	add.f64 	%fd159, %fd182, %fd158;
	mul.wide.s32 	%rd107, %r66, 4;
	add.s64 	%rd108, %rd106, %rd107;
	ld.global.f32 	%f215, [%rd108];
	ld.shared.f32 	%f216, [%r151+4];
	mul.f32 	%f217, %f215, %f216;
	cvt.f64.f32 	%fd160, %f217;
	add.f64 	%fd161, %fd159, %fd160;
	add.s64 	%rd109, %rd108, %rd107;
	ld.global.f32 	%f218, [%rd109];
	ld.shared.f32 	%f219, [%r151+8];
	mul.f32 	%f220, %f218, %f219;
	cvt.f64.f32 	%fd162, %f220;
	add.f64 	%fd163, %fd161, %fd162;
	add.s64 	%rd110, %rd109, %rd107;
	ld.global.f32 	%f221, [%rd110];
	ld.shared.f32 	%f222, [%r151+12];
	mul.f32 	%f223, %f221, %f222;
	cvt.f64.f32 	%fd164, %f223;
	add.f64 	%fd182, %fd163, %fd164;
	shl.b32 	%r152, %r66, 2;
	add.s32 	%r176, %r152, %r176;
	add.s32 	%r185, %r185, 4;
$L__BB0_33:
	setp.eq.s32 	%p22, %r55, 0;
	@%p22 bra 	$L__BB0_37;
	mul.wide.s32 	%rd111, %r176, 4;
	add.s64 	%rd3, %rd1, %rd111;
	ld.global.f32 	%f224, [%rd3];
	shl.b32 	%r153, %r185, 2;
	mov.u32 	%r154, _ZZ18sgemvn_mixedprecisPKfS0_PfiiiiiE2XX;
	add.s32 	%r60, %r154, %r153;
	ld.shared.f32 	%f225, [%r60];
	mul.f32 	%f226, %f224, %f225;
	cvt.f64.f32 	%fd165, %f226;
	add.f64 	%fd182, %fd182, %fd165;
	setp.eq.s32 	%p23, %r55, 1;
	@%p23 bra 	$L__BB0_37;
	mul.wide.s32 	%rd4, %r66, 4;
	add.s64 	%rd5, %rd3, %rd4;
	ld.global.f32 	%f227, [%rd5];
	ld.shared.f32 	%f228, [%r60+4];
	mul.f32 	%f229, %f227, %f228;
	cvt.f64.f32 	%fd166, %f229;
	add.f64 	%fd182, %fd182, %fd166;
	setp.eq.s32 	%p24, %r55, 2;
	@%p24 bra 	$L__BB0_37;
	add.s64 	%rd112, %rd5, %rd4;
	ld.global.f32 	%f230, [%rd112];
	ld.shared.f32 	%f231, [%r60+8];
	mul.f32 	%f232, %f230, %f231;
	cvt.f64.f32 	%fd167, %f232;
	add.f64 	%fd182, %fd182, %fd167;
$L__BB0_37:
	setp.lt.s32 	%p25, %r166, %r65;
	add.s32 	%r165, %r165, 1;
	@%p25 bra 	$L__BB0_5;
	cvt.rn.f32.f64 	%f233, %fd182;
$L__BB0_39:
	mov.u32 	%r155, %ctaid.x;
	shl.b32 	%r156, %r155, 7;
	add.s32 	%r157, %r164, %r156;
	mov.u32 	%r158, %tid.x;
	add.s32 	%r62, %r157, %r158;
	setp.ge.s32 	%p26, %r62, %r64;
	@%p26 bra 	$L__BB0_41;
	ld.param.u32 	%r163, [_Z18sgemvn_mixedprecisPKfS0_Pfiiiii_param_7];
	ld.param.u64 	%rd116, [_Z18sgemvn_mixedprecisPKfS0_Pfiiiii_param_2];
	mul.lo.s32 	%r159, %r62, %r163;
	setp.lt.s32 	%p27, %r163, 0;
	sub.s32 	%r160, 1, %r64;
	mad.lo.s32 	%r161, %r163, %r160, %r159;
	selp.b32 	%r162, %r161, %r159, %p27;
	cvta.to.global.u64 	%rd113, %rd116;
	mul.wide.s32 	%rd114, %r162, 4;
	add.s64 	%rd115, %rd113, %rd114;
	st.global.f32 	[%rd115], %f233;
$L__BB0_41:
	add.s32 	%r164, %r164, 8192;
	setp.lt.s32 	%p28, %r164, %r64;
	@%p28 bra 	$L__BB0_2;
$L__BB0_42:
	ret;

}


// ===== COMPILED SASS (sm_100) =====

	.target	sm_100

	.elftype	@"ET_EXEC"


//--------------------- .note.nv.tkinfo           --------------------------
	.section	.note.nv.tkinfo,"",@"SHT_NOTE"
	.sectionflags	@"SHF_NOTE_NV_TKINFO"
	.tkinfo
        /*0018*/ 	.word	0x00000002
        /*0030*/ 	.string	""
        /*0030*/ 	.string	"ptxas"
        /*0030*/ 	.string	"Cuda compilation tools, release 13.0, V13.0.88"
        /*0030*/ 	.string	"Build cuda_13.0.r13.0/compiler.36424714_0"
        /*0030*/ 	.string	"-arch sm_100 -m 64 "



//--------------------- .note.nv.cuinfo           --------------------------
	.section	.note.nv.cuinfo,"",@"SHT_NOTE"
	.sectionflags	@"SHF_NOTE_NV_CUINFO"
        /*0018*/ 	.short	0x0002
        /*001a*/ 	.short	0x0064
        /*001c*/ 	.short	0x0082
	.zero		2


//--------------------- .nv.info                  --------------------------
	.section	.nv.info,"",@"SHT_CUDA_INFO"
	.align	4


	//----- nvinfo : EIATTR_REGCOUNT
	.align		4
        /*0000*/ 	.byte	0x04, 0x2f
        /*0002*/ 	.short	(.L_1 - .L_0)
	.align		4
.L_0:
        /*0004*/ 	.word	index@(_Z18sgemvn_mixedprecisPKfS0_Pfiiiii)
        /*0008*/ 	.word	0x00000020


	//----- nvinfo : EIATTR_FRAME_SIZE
	.align		4
.L_1:
        /*000c*/ 	.byte	0x04, 0x11
        /*000e*/ 	.short	(.L_3 - .L_2)
	.align		4
.L_2:
        /*0010*/ 	.word	index@(_Z18sgemvn_mixedprecisPKfS0_Pfiiiii)
        /*0014*/ 	.word	0x00000000


	//----- nvinfo : EIATTR_MIN_STACK_SIZE
	.align		4
.L_3:
        /*0018*/ 	.byte	0x04, 0x12
        /*001a*/ 	.short	(.L_5 - .L_4)
	.align		4
.L_4:
        /*001c*/ 	.word	index@(_Z18sgemvn_mixedprecisPKfS0_Pfiiiii)
        /*0020*/ 	.word	0x00000000
.L_5:


//--------------------- .nv.compat                --------------------------
	.section	.nv.compat,"",@"SHT_CUDA_COMPAT_INFO"
	.align	4
        /*0000*/ 	.byte	0x02, 0x09, 0x00, 0x00, 0x02, 0x02, 0x01, 0x00, 0x02, 0x05, 0x05, 0x00, 0x03, 0x07, 0x01, 0x01
        /*0010*/ 	.byte	0x02, 0x03, 0x00, 0x00, 0x02, 0x06, 0x01, 0x00, 0x04, 0x0b, 0x08, 0x00, 0x01, 0x00, 0x00, 0x00
        /*0020*/ 	.byte	0x00, 0x00, 0x00, 0x00


//--------------------- .nv.info._Z18sgemvn_mixedprecisPKfS0_Pfiiiii --------------------------
	.section	.nv.info._Z18sgemvn_mixedprecisPKfS0_Pfiiiii,"",@"SHT_CUDA_INFO"
	.sectionflags	@""
	.align	4


	//----- nvinfo : EIATTR_CUDA_API_VERSION
	.align		4
        /*0000*/ 	.byte	0x04, 0x37
        /*0002*/ 	.short	(.L_7 - .L_6)
.L_6:
        /*0004*/ 	.word	0x00000082


	//----- nvinfo : EIATTR_KPARAM_INFO
	.align		4
.L_7:
        /*0008*/ 	.byte	0x04, 0x17
        /*000a*/ 	.short	(.L_9 - .L_8)
.L_8:
        /*000c*/ 	.word	0x00000000
        /*0010*/ 	.short	0x0007
        /*0012*/ 	.short	0x0028
        /*0014*/ 	.byte	0x00, 0xf0, 0x11, 0x00


	//----- nvinfo : EIATTR_KPARAM_INFO
	.align		4
.L_9:
        /*0018*/ 	.byte	0x04, 0x17
        /*001a*/ 	.short	(.L_11 - .L_10)
.L_10:
        /*001c*/ 	.word	0x00000000
        /*0020*/ 	.short	0x0006
        /*0022*/ 	.short	0x0024
        /*0024*/ 	.byte	0x00, 0xf0, 0x11, 0x00


	//----- nvinfo : EIATTR_KPARAM_INFO
	.align		4
.L_11:
        /*0028*/ 	.byte	0x04, 0x17
        /*002a*/ 	.short	(.L_13 - .L_12)
.L_12:
        /*002c*/ 	.word	0x00000000
        /*0030*/ 	.short	0x0005
        /*0032*/ 	.short	0x0020
        /*0034*/ 	.byte	0x00, 0xf0, 0x11, 0x00


	//----- nvinfo : EIATTR_KPARAM_INFO
	.align		4
.L_13:
        /*0038*/ 	.byte	0x04, 0x17
        /*003a*/ 	.short	(.L_15 - .L_14)
.L_14:
        /*003c*/ 	.word	0x00000000
        /*0040*/ 	.short	0x0004
        /*0042*/ 	.short	0x001c
        /*0044*/ 	.byte	0x00, 0xf0, 0x11, 0x00


	//----- nvinfo : EIATTR_KPARAM_INFO
	.align		4
.L_15:
        /*0048*/ 	.byte	0x04, 0x17
        /*004a*/ 	.short	(.L_17 - .L_16)
.L_16:
        /*004c*/ 	.word	0x00000000
        /*0050*/ 	.short	0x0003
        /*0052*/ 	.short	0x0018
        /*0054*/ 	.byte	0x00, 0xf0, 0x11, 0x00


	//----- nvinfo : EIATTR_KPARAM_INFO
	.align		4
.L_17:
        /*0058*/ 	.byte	0x04, 0x17
        /*005a*/ 	.short	(.L_19 - .L_18)
.L_18:
        /*005c*/ 	.word	0x00000000
        /*0060*/ 	.short	0x0002
        /*0062*/ 	.short	0x0010
        /*0064*/ 	.byte	0x00, 0xf5, 0x21, 0x00


	//----- nvinfo : EIATTR_KPARAM_INFO
	.align		4
.L_19:
        /*0068*/ 	.byte	0x04, 0x17
        /*006a*/ 	.short	(.L_21 - .L_20)
.L_20:
        /*006c*/ 	.word	0x00000000
        /*0070*/ 	.short	0x0001
        /*0072*/ 	.short	0x0008
        /*0074*/ 	.byte	0x00, 0xf5, 0x21, 0x00


	//----- nvinfo : EIATTR_KPARAM_INFO
	.align		4
.L_21:
        /*0078*/ 	.byte	0x04, 0x17
        /*007a*/ 	.short	(.L_23 - .L_22)
.L_22:
        /*007c*/ 	.word	0x00000000
        /*0080*/ 	.short	0x0000
        /*0082*/ 	.short	0x0000
        /*0084*/ 	.byte	0x00, 0xf5, 0x21, 0x00


	//----- nvinfo : EIATTR_SPARSE_MMA_MASK
	.align		4
.L_23:
        /*0088*/ 	.byte	0x03, 0x50
        /*008a*/ 	.short	0x0000


	//----- nvinfo : EIATTR_MAXREG_COUNT
	.align		4
        /*008c*/ 	.byte	0x03, 0x1b
        /*008e*/ 	.short	0x00ff


	//----- nvinfo : EIATTR_NUM_BARRIERS
	.align		4
        /*0090*/ 	.byte	0x02, 0x4c
        /*0092*/ 	.byte	0x01
	.zero		1


	//----- nvinfo : EIATTR_MERCURY_ISA_VERSION
	.align		4
        /*0094*/ 	.byte	0x03, 0x5f
        /*0096*/ 	.short	0x0101


	//----- nvinfo : EIATTR_VRC_CTA_INIT_COUNT
	.align		4
        /*0098*/ 	.byte	0x02, 0x4a
	.zero		1
	.zero		1


	//----- nvinfo : EIATTR_EXIT_INSTR_OFFSETS
	.align		4
        /*009c*/ 	.byte	0x04, 0x1c
        /*009e*/ 	.short	(.L_25 - .L_24)


	//   ....[0]....
.L_24:
        /*00a0*/ 	.word	0x00000030


	//   ....[1]....
        /*00a4*/ 	.word	0x00000120


	//   ....[2]....
        /*00a8*/ 	.word	0x000027f0


	//----- nvinfo : EIATTR_CRS_STACK_SIZE
	.align		4
.L_25:
        /*00ac*/ 	.byte	0x04, 0x1e
        /*00ae*/ 	.short	(.L_27 - .L_26)
.L_26:
        /*00b0*/ 	.word	0x00000000


	//----- nvinfo : EIATTR_CBANK_PARAM_SIZE
	.align		4
.L_27:
        /*00b4*/ 	.byte	0x03, 0x19
        /*00b6*/ 	.short	0x002c


	//----- nvinfo : EIATTR_PARAM_CBANK
	.align		4
        /*00b8*/ 	.byte	0x04, 0x0a
        /*00ba*/ 	.short	(.L_29 - .L_28)
	.align		4
.L_28:
        /*00bc*/ 	.word	index@(.nv.constant0._Z18sgemvn_mixedprecisPKfS0_Pfiiiii)
        /*00c0*/ 	.short	0x0380
        /*00c2*/ 	.short	0x002c


	//----- nvinfo : EIATTR_SW_WAR
	.align		4
.L_29:
        /*00c4*/ 	.byte	0x04, 0x36
        /*00c6*/ 	.short	(.L_31 - .L_30)
.L_30:
        /*00c8*/ 	.word	0x00000008
.L_31:


//--------------------- .nv.callgraph             --------------------------
	.section	.nv.callgraph,"",@"SHT_CUDA_CALLGRAPH"
	.align	4
	.sectionentsize	8
	.align		4
        /*0000*/ 	.word	0x00000000
	.align		4
        /*0004*/ 	.word	0xffffffff
	.align		4
        /*0008*/ 	.word	0x00000000
	.align		4
        /*000c*/ 	.word	0xfffffffe
	.align		4
        /*0010*/ 	.word	0x00000000
	.align		4
        /*0014*/ 	.word	0xfffffffd
	.align		4
        /*0018*/ 	.word	0x00000000
	.align		4
        /*001c*/ 	.word	0xfffffffc


//--------------------- .text._Z18sgemvn_mixedprecisPKfS0_Pfiiiii --------------------------
	.section	.text._Z18sgemvn_mixedprecisPKfS0_Pfiiiii,"ax",@progbits
	.align	128
        .global         _Z18sgemvn_mixedprecisPKfS0_Pfiiiii
        .type           _Z18sgemvn_mixedprecisPKfS0_Pfiiiii,@function
        .size           _Z18sgemvn_mixedprecisPKfS0_Pfiiiii,(.L_x_21 - _Z18sgemvn_mixedprecisPKfS0_Pfiiiii)
        .other          _Z18sgemvn_mixedprecisPKfS0_Pfiiiii,@"STO_CUDA_ENTRY STV_DEFAULT"
_Z18sgemvn_mixedprecisPKfS0_Pfiiiii:
.text._Z18sgemvn_mixedprecisPKfS0_Pfiiiii:
[----:B------:R-:W-:Y:S08]  /*0000*/  LDC R1, c[0x0][0x37c] ;  /* 0x0000df00ff017b82 */ /* 0x000ff00000000800 */
[----:B------:R-:W0:Y:S02]  /*0010*/  LDC R0, c[0x0][0x398] ;  /* 0x0000e600ff007b82 */ /* 0x000e240000000800 */
[----:B0-----:R-:W-:-:S13]  /*0020*/  ISETP.GE.AND P0, PT, R0, 0x1, PT ;  /* 0x000000010000780c */ /* 0x001fda0003f06270 */
[----:B------:R-:W-:Y:S05]  /*0030*/  @!P0 EXIT ;  /* 0x000000000000894d */ /* 0x000fea0003800000 */
[----:B------:R-:W0:Y:S01]  /*0040*/  LDCU UR4, c[0x0][0x39c] ;  /* 0x00007380ff0477ac */ /* 0x000e220008000800 */
[----:B------:R-:W1:Y:S01]  /*0050*/  LDC R6, c[0x0][0x3a4] ;  /* 0x0000e900ff067b82 */ /* 0x000e620000000800 */
[----:B------:R-:W2:Y:S01]  /*0060*/  LDCU.64 UR14, c[0x0][0x358] ;  /* 0x00006b00ff0e77ac */ /* 0x000ea20008000a00 */
[----:B0-----:R-:W-:-:S06]  /*0070*/  UIADD3 UR4, UPT, UPT, -UR4, 0x1, URZ ;  /* 0x0000000104047890 */ /* 0x001fcc000fffe1ff */
[C---:B-1----:R-:W-:Y:S01]  /*0080*/  IMAD R0, R6.reuse, UR4, RZ ;  /* 0x0000000406007c24 */ /* 0x042fe2000f8e02ff */
[----:B------:R-:W-:Y:S01]  /*0090*/  SHF.R.S32.HI R3, RZ, 0x1f, R6 ;  /* 0x0000001fff037819 */ /* 0x000fe20000011406 */
[----:B------:R-:W-:Y:S01]  /*00a0*/  UMOV UR4, URZ ;  /* 0x000000ff00047c82 */ /* 0x000fe20008000000 */
[----:B------:R-:W-:Y:S02]  /*00b0*/  SHF.L.U32 R6, R6, 0x7, RZ ;  /* 0x0000000706067819 */ /* 0x000fe400000006ff */
[----:B--2---:R-:W-:-:S07]  /*00c0*/  LOP3.LUT R0, R3, R0, RZ, 0xc0, !PT ;  /* 0x0000000003007212 */ /* 0x004fce00078ec0ff */
.L_x_19:
[----:B0-----:R-:W0:Y:S01]  /*00d0*/  S2UR UR9, SR_CTAID.X ;  /* 0x00000000000979c3 */ /* 0x001e220000002500 */
[----:B-1----:R-:W1:Y:S02]  /*00e0*/  LDCU UR6, c[0x0][0x398] ;  /* 0x00007300ff0677ac */ /* 0x002e640008000800 */
[----:B-1----:R-:W-:Y:S01]  /*00f0*/  MOV R2, UR6 ;  /* 0x0000000600027c02 */ /* 0x002fe20008000f00 */
[----:B0-----:R-:W-:-:S06]  /*0100*/  ULEA UR5, UR9, UR4, 0x7 ;  /* 0x0000000409057291 */ /* 0x001fcc000f8e38ff */
[----:B------:R-:W-:-:S13]  /*0110*/  ISETP.LE.AND P0, PT, R2, UR5, PT ;  /* 0x0000000502007c0c */ /* 0x000fda000bf03270 */
[----:B--234-:R-:W-:Y:S05]  /*0120*/  @P0 EXIT ;  /* 0x000000000000094d */ /* 0x01cfea0003800000 */
[----:B------:R-:W0:Y:S01]  /*0130*/  LDCU UR5, c[0x0][0x39c] ;  /* 0x00007380ff0577ac */ /* 0x000e220008000800 */
[----:B------:R-:W-:Y:S01]  /*0140*/  HFMA2 R13, -RZ, RZ, 0, 0 ;  /* 0x00000000ff0d7431 */ /* 0x000fe200000001ff */
[----:B0-----:R-:W-:-:S09]  /*0150*/  UISETP.GE.AND UP0, UPT, UR5, 0x1, UPT ;  /* 0x000000010500788c */ /* 0x001fd2000bf06270 */
[----:B------:R-:W-:Y:S05]  /*0160*/  BRA.U !UP0, `(.L_x_0) ;  /* 0x0000002508587547 */ /* 0x000fea000b800000 */
[----:B------:R-:W-:Y:S01]  /*0170*/  CS2R R12, SRZ ;  /* 0x00000000000c7805 */ /* 0x000fe2000001ff00 */
[----:B------:R-:W-:Y:S01]  /*0180*/  UMOV UR5, URZ ;  /* 0x000000ff00057c82 */ /* 0x000fe20008000000 */
[----:B------:R-:W-:-:S05]  /*0190*/  UMOV UR6, URZ ;  /* 0x000000ff00067c82 */ /* 0x000fca0008000000 */
.L_x_16:
[----:B0-----:R-:W0:Y:S01]  /*01a0*/  S2R R3, SR_TID.X ;  /* 0x0000000000037919 */ /* 0x001e220000002100 */
[----:B-1----:R-:W1:Y:S01]  /*01b0*/  LDCU UR12, c[0x0][0x39c] ;  /* 0x00007380ff0c77ac */ /* 0x002e620008000800 */
[----:B--2---:R-:W2:Y:S01]  /*01c0*/  LDC R2, c[0x0][0x3a4] ;  /* 0x0000e900ff027b82 */ /* 0x004ea20000000800 */
[----:B------:R-:W-:Y:S01]  /*01d0*/  BSSY.RECONVERGENT B0, `(.L_x_1) ;  /* 0x0000052000007945 */ /* 0x000fe20003800200 */
[----:B------:R-:W-:-:S04]  /*01e0*/  UIADD3 UR7, UPT, UPT, UR6, 0x200, URZ ;  /* 0x0000020006077890 */ /* 0x000fc8000fffe0ff */
[----:B-1----:R-:W-:-:S04]  /*01f0*/  UISETP.LT.AND UP0, UPT, UR7, UR12, UPT ;  /* 0x0000000c0700728c */ /* 0x002fc8000bf01270 */
[----:B------:R-:W-:Y:S02]  /*0200*/  USEL UR13, UR7, UR12, UP0 ;  /* 0x0000000c070d7287 */ /* 0x000fe40008000000 */
[----:B------:R-:W-:Y:S02]  /*0210*/  UISETP.GE.AND UP0, UPT, UR7, UR12, UPT ;  /* 0x0000000c0700728c */ /* 0x000fe4000bf06270 */
[----:B------:R-:W-:Y:S02]  /*0220*/  UIADD3 UR10, UPT, UPT, UR13, -0x180, URZ ;  /* 0xfffffe800d0a7890 */ /* 0x000fe4000fffe0ff */
[----:B------:R-:W-:Y:S01]  /*0230*/  UIMAD UR16, UR5, -0x200, UR13 ;  /* 0xfffffe00051078a4 */ /* 0x000fe2000f8e020d */
[----:B0-----:R-:W-:-:S03]  /*0240*/  IADD3 R5, PT, PT, R3, UR6, RZ ;  /* 0x0000000603057c10 */ /* 0x001fc6000fffe0ff */
[----:B------:R-:W-:Y:S01]  /*0250*/  UIADD3 UR17, UPT, UPT, UR16, -0x6, URZ ;  /* 0xfffffffa10117890 */ /* 0x000fe2000fffe0ff */
[----:B------:R-:W-:Y:S01]  /*0260*/  BAR.SYNC.DEFER_BLOCKING 0x0 ;  /* 0x0000000000007b1d */ /* 0x000fe20000010000 */
[C---:B------:R-:W-:Y:S02]  /*0270*/  ISETP.GE.AND P0, PT, R5.reuse, UR10, PT ;  /* 0x0000000a05007c0c */ /* 0x040fe4000bf06270 */
[----:B------:R-:W-:Y:S01]  /*0280*/  UIMAD.WIDE.U32 UR8, UR17, -0x55555555, URZ ;  /* 0xaaaaaaab110878a5 */ /* 0x000fe2000f8e00ff */
[----:B--2---:R-:W-:Y:S02]  /*0290*/  IMAD R9, R5, R2, R0 ;  /* 0x0000000205097224 */ /* 0x004fe400078e0200 */
[----:B------:R-:W-:Y:S01]  /*02a0*/  UMOV UR10, UR6 ;  /* 0x00000006000a7c82 */ /* 0x000fe20008000000 */
[----:B------:R-:W-:Y:S01]  /*02b0*/  USHF.R.U32.HI UR11, URZ, 0x2, UR9 ;  /* 0x00000002ff0b7899 */ /* 0x000fe20008011609 */
[----:B------:R-:W-:-:S06]  /*02c0*/  UMOV UR6, UR7 ;  /* 0x0000000700067c82 */ /* 0x000fcc0008000000 */
[----:B---3--:R-:W-:Y:S05]  /*02d0*/  @P0 BRA `(.L_x_2) ;  /* 0x0000000000540947 */ /* 0x008fea0003800000 */
[----:B------:R-:W0:Y:S01]  /*02e0*/  LDC.64 R14, c[0x0][0x388] ;  /* 0x0000e200ff0e7b82 */ /* 0x000e220000000a00 */
[----:B------:R-:W-:-:S04]  /*02f0*/  IADD3 R7, PT, PT, R6, R9, RZ ;  /* 0x0000000906077210 */ /* 0x000fc80007ffe0ff */
[-C--:B------:R-:W-:Y:S02]  /*0300*/  IADD3 R11, PT, PT, R6, R7.reuse, RZ ;  /* 0x00000007060b7210 */ /* 0x080fe40007ffe0ff */
[----:B------:R-:W-:Y:S01]  /*0310*/  LEA R7, R2, R7, 0x8 ;  /* 0x0000000702077211 */ /* 0x000fe200078e40ff */
[----:B0-----:R-:W-:-:S04]  /*0320*/  IMAD.WIDE R4, R9, 0x4, R14 ;  /* 0x0000000409047825 */ /* 0x001fc800078e020e */
[----:B------:R-:W-:-:S04]  /*0330*/  IMAD.WIDE R10, R11, 0x4, R14 ;  /* 0x000000040b0a7825 */ /* 0x000fc800078e020e */
[----:B------:R-:W-:Y:S02]  /*0340*/  IMAD.WIDE R8, R6, 0x4, R4 ;  /* 0x0000000406087825 */ /* 0x000fe400078e0204 */
[----:B------:R-:W2:Y:S02]  /*0350*/  LDG.E R4, desc[UR14][R4.64] ;  /* 0x0000000e04047981 */ /* 0x000ea4000c1e1900 */
[----:B------:R-:W-:Y:S02]  /*0360*/  IMAD.WIDE R14, R7, 0x4, R14 ;  /* 0x00000004070e7825 */ /* 0x000fe400078e020e */
[----:B------:R-:W3:Y:S04]  /*0370*/  LDG.E R8, desc[UR14][R8.64] ;  /* 0x0000000e08087981 */ /* 0x000ee8000c1e1900 */
[----:B------:R-:W4:Y:S04]  /*0380*/  LDG.E R10, desc[UR14][R10.64] ;  /* 0x0000000e0a0a7981 */ /* 0x000f28000c1e1900 */
[----:B------:R-:W5:Y:S01]  /*0390*/  LDG.E R14, desc[UR14][R14.64] ;  /* 0x0000000e0e0e7981 */ /* 0x000f62000c1e1900 */
[----:B------:R-:W0:Y:S01]  /*03a0*/  S2UR UR8, SR_CgaCtaId ;  /* 0x00000000000879c3 */ /* 0x000e220000008800 */
[----:B------:R-:W-:-:S02]  /*03b0*/  UMOV UR7, 0x400 ;  /* 0x0000040000077882 */ /* 0x000fc40000000000 */
[----:B0-----:R-:W-:-:S06]  /*03c0*/  ULEA UR7, UR8, UR7, 0x18 ;  /* 0x0000000708077291 */ /* 0x001fcc000f8ec0ff */
[----:B------:R-:W-:-:S05]  /*03d0*/  LEA R7, R3, UR7, 0x2 ;  /* 0x0000000703077c11 */ /* 0x000fca000f8e10ff */
[----:B--2---:R0:W-:Y:S04]  /*03e0*/  STS [R7], R4 ;  /* 0x0000000407007388 */ /* 0x0041e80000000800 */
[----:B---3--:R0:W-:Y:S04]  /*03f0*/  STS [R7+0x200], R8 ;  /* 0x0002000807007388 */ /* 0x0081e80000000800 */
[----:B----4-:R0:W-:Y:S04]  /*0400*/  STS [R7+0x400], R10 ;  /* 0x0004000a07007388 */ /* 0x0101e80000000800 */
[----:B-----5:R0:W-:Y:S01]  /*0410*/  STS [R7+0x600], R14 ;  /* 0x0006000e07007388 */ /* 0x0201e20000000800 */
[----:B------:R-:W-:Y:S05]  /*0420*/  BRA `(.L_x_3) ;  /* 0x0000000000b07947 */ /* 0x000fea0003800000 */
.L_x_2:
[----:B------:R-:W-:-:S06]  /*0430*/  UIADD3 UR7, UPT, UPT, UR13, -0x100, URZ ;  /* 0xffffff000d077890 */ /* 0x000fcc000fffe0ff */
[----:B------:R-:W-:-:S13]  /*0440*/  ISETP.GE.AND P0, PT, R5, UR7, PT ;  /* 0x0000000705007c0c */ /* 0x000fda000bf06270 */
[----:B------:R-:W-:Y:S05]  /*0450*/  @P0 BRA `(.L_x_4) ;  /* 0x0000000000400947 */ /* 0x000fea0003800000 */
[----:B------:R-:W0:Y:S01]  /*0460*/  LDC.64 R4, c[0x0][0x388] ;  /* 0x0000e200ff047b82 */ /* 0x000e220000000a00 */
[----:B------:R-:W-:Y:S01]  /*0470*/  IADD3 R7, PT, PT, R6, R9, R6 ;  /* 0x0000000906077210 */ /* 0x000fe20007ffe006 */
[----:B0-----:R-:W-:-:S04]  /*0480*/  IMAD.WIDE R8, R9, 0x4, R4 ;  /* 0x0000000409087825 */ /* 0x001fc800078e0204 */
[----:B------:R-:W-:-:S04]  /*0490*/  IMAD.WIDE R4, R7, 0x4, R4 ;  /* 0x0000000407047825 */ /* 0x000fc800078e0204 */
[----:B------:R-:W-:Y:S02]  /*04a0*/  IMAD.WIDE R10, R6, 0x4, R8 ;  /* 0x00000004060a7825 */ /* 0x000fe400078e0208 */
[----:B------:R-:W2:Y:S04]  /*04b0*/  LDG.E R4, desc[UR14][R4.64] ;  /* 0x0000000e04047981 */ /* 0x000ea8000c1e1900 */
[----:B------:R-:W3:Y:S04]  /*04c0*/  LDG.E R8, desc[UR14][R8.64] ;  /* 0x0000000e08087981 */ /* 0x000ee8000c1e1900 */
[----:B------:R-:W4:Y:S01]  /*04d0*/  LDG.E R10, desc[UR14][R10.64] ;  /* 0x0000000e0a0a7981 */ /* 0x000f22000c1e1900 */
[----:B------:R-:W0:Y:S01]  /*04e0*/  S2UR UR8, SR_CgaCtaId ;  /* 0x00000000000879c3 */ /* 0x000e220000008800 */
[----:B------:R-:W-:-:S02]  /*04f0*/  UMOV UR7, 0x400 ;  /* 0x0000040000077882 */ /* 0x000fc40000000000 */
[----:B0-----:R-:W-:-:S06]  /*0500*/  ULEA UR7, UR8, UR7, 0x18 ;  /* 0x0000000708077291 */ /* 0x001fcc000f8ec0ff */
[----:B------:R-:W-:-:S05]  /*0510*/  LEA R7, R3, UR7, 0x2 ;  /* 0x0000000703077c11 */ /* 0x000fca000f8e10ff */
[----:B--2---:R1:W-:Y:S04]  /*0520*/  STS [R7+0x400], R4 ;  /* 0x0004000407007388 */ /* 0x0043e80000000800 */
[----:B---3--:R1:W-:Y:S04]  /*0530*/  STS [R7], R8 ;  /* 0x0000000807007388 */ /* 0x0083e80000000800 */
[----:B----4-:R1:W-:Y:S01]  /*0540*/  STS [R7+0x200], R10 ;  /* 0x0002000a07007388 */ /* 0x0103e20000000800 */
[----:B------:R-:W-:Y:S05]  /*0550*/  BRA `(.L_x_3) ;  /* 0x0000000000647947 */ /* 0x000fea0003800000 */
.L_x_4:
[----:B------:R-:W-:-:S06]  /*0560*/  UIADD3 UR7, UPT, UPT, UR13, -0x80, URZ ;  /* 0xffffff800d077890 */ /* 0x000fcc000fffe0ff */
[----:B------:R-:W-:-:S13]  /*0570*/  ISETP.GE.AND P0, PT, R5, UR7, PT ;  /* 0x0000000705007c0c */ /* 0x000fda000bf06270 */
[----:B------:R-:W-:Y:S05]  /*0580*/  @P0 BRA `(.L_x_5) ;  /* 0x0000000000300947 */ /* 0x000fea0003800000 */
[----:B------:R-:W0:Y:S02]  /*0590*/  LDC.64 R4, c[0x0][0x388] ;  /* 0x0000e200ff047b82 */ /* 0x000e240000000a00 */
[----:B0-----:R-:W-:-:S04]  /*05a0*/  IMAD.WIDE R4, R9, 0x4, R4 ;  /* 0x0000000409047825 */ /* 0x001fc800078e0204 */
[----:B------:R-:W-:Y:S02]  /*05b0*/  IMAD.WIDE R8, R6, 0x4, R4 ;  /* 0x0000000406087825 */ /* 0x000fe400078e0204 */
[----:B------:R-:W2:Y:S04]  /*05c0*/  LDG.E R4, desc[UR14][R4.64] ;  /* 0x0000000e04047981 */ /* 0x000ea8000c1e1900 */
[----:B------:R-:W3:Y:S01]  /*05d0*/  LDG.E R8, desc[UR14][R8.64] ;  /* 0x0000000e08087981 */ /* 0x000ee2000c1e1900 */
[----:B------:R-:W0:Y:S01]  /*05e0*/  S2UR UR8, SR_CgaCtaId ;  /* 0x00000000000879c3 */ /* 0x000e220000008800 */
[----:B------:R-:W-:Y:S02]  /*05f0*/  UMOV UR7, 0x400 ;  /* 0x0000040000077882 */ /* 0x000fe40000000000 */
[----:B0-----:R-:W-:-:S06]  /*0600*/  ULEA UR7, UR8, UR7, 0x18 ;  /* 0x0000000708077291 */ /* 0x001fcc000f8ec0ff */
[----:B------:R-:W-:-:S05]  /*0610*/  LEA R7, R3, UR7, 0x2 ;  /* 0x0000000703077c11 */ /* 0x000fca000f8e10ff */
[----:B--2---:R2:W-:Y:S04]  /*0620*/  STS [R7], R4 ;  /* 0x0000000407007388 */ /* 0x0045e80000000800 */
[----:B---3--:R2:W-:Y:S01]  /*0630*/  STS [R7+0x200], R8 ;  /* 0x0002000807007388 */ /* 0x0085e20000000800 */
[----:B------:R-:W-:Y:S05]  /*0640*/  BRA `(.L_x_3) ;  /* 0x0000000000287947 */ /* 0x000fea0003800000 */
.L_x_5:
[----:B------:R-:W-:-:S13]  /*0650*/  ISETP.GE.AND P0, PT, R5, UR13, PT ;  /* 0x0000000d05007c0c */ /* 0x000fda000bf06270 */
[----:B------:R-:W-:Y:S05]  /*0660*/  @P0 BRA `(.L_x_3) ;  /* 0x0000000000200947 */ /* 0x000fea0003800000 */
[----:B------:R-:W0:Y:S02]  /*0670*/  LDC.64 R4, c[0x0][0x388] ;  /* 0x0000e200ff047b82 */ /* 0x000e240000000a00 */
[----:B0-----:R-:W-:-:S06]  /*0680*/  IMAD.WIDE R4, R9, 0x4, R4 ;  /* 0x0000000409047825 */ /* 0x001fcc00078e0204 */
[----:B------:R-:W2:Y:S01]  /*0690*/  LDG.E R4, desc[UR14][R4.64] ;  /* 0x0000000e04047981 */ /* 0x000ea2000c1e1900 */
[----:B------:R-:W0:Y:S01]  /*06a0*/  S2UR UR8, SR_CgaCtaId ;  /* 0x00000000000879c3 */ /* 0x000e220000008800 */
[----:B------:R-:W-:Y:S02]  /*06b0*/  UMOV UR7, 0x400 ;  /* 0x0000040000077882 */ /* 0x000fe40000000000 */
[----:B0-----:R-:W-:-:S06]  /*06c0*/  ULEA UR7, UR8, UR7, 0x18 ;  /* 0x0000000708077291 */ /* 0x001fcc000f8ec0ff */
[----:B------:R-:W-:-:S05]  /*06d0*/  LEA R7, R3, UR7, 0x2 ;  /* 0x0000000703077c11 */ /* 0x000fca000f8e10ff */
[----:B--2---:R3:W-:Y:S02]  /*06e0*/  STS [R7], R4 ;  /* 0x0000000407007388 */ /* 0x0047e40000000800 */
.L_x_3:
[----:B------:R-:W-:Y:S05]  /*06f0*/  BSYNC.RECONVERGENT B0 ;  /* 0x0000000000007941 */ /* 0x000fea0003800200 */
.L_x_1:
[----:B------:R-:W4:Y:S08]  /*0700*/  S2UR UR9, SR_CTAID.X ;  /* 0x00000000000979c3 */ /* 0x000f300000002500 */
[----:B------:R-:W-:Y:S06]  /*0710*/  BAR.SYNC.DEFER_BLOCKING 0x0 ;  /* 0x0000000000007b1d */ /* 0x000fec0000010000 */
[----:B------:R-:W-:Y:S02]  /*0720*/  BSSY.RECONVERGENT B0, `(.L_x_6) ;  /* 0x00001f7000007945 */ /* 0x000fe40003800200 */
[----:B------:R-:W5:Y:S01]  /*0730*/  LDC R2, c[0x0][0x398] ;  /* 0x0000e600ff027b82 */ /* 0x000f620000000800 */
[----:B----4-:R-:W-:-:S06]  /*0740*/  ULEA UR7, UR9, UR4, 0x7 ;  /* 0x0000000409077291 */ /* 0x010fcc000f8e38ff */
[----:B------:R-:W-:-:S04]  /*0750*/  IADD3 R5, PT, PT, R3, UR7, RZ ;  /* 0x0000000703057c10 */ /* 0x000fc8000fffe0ff */
[----:B-----5:R-:W-:-:S13]  /*0760*/  ISETP.GE.AND P0, PT, R5, R2, PT ;  /* 0x000000020500720c */ /* 0x020fda0003f06270 */
[----:B------:R-:W-:Y:S05]  /*0770*/  @P0 BRA `(.L_x_7) ;  /* 0x0000001c00c40947 */ /* 0x000fea0003800000 */
[----:B------:R-:W4:Y:S01]  /*0780*/  LDC R3, c[0x0][0x3a0] ;  /* 0x0000e800ff037b82 */ /* 0x000f220000000800 */
[----:B------:R-:W-:Y:S01]  /*0790*/  UIADD3 UR18, UPT, UPT, UR13, -UR10, URZ ;  /* 0x8000000a0d127290 */ /* 0x000fe2000fffe0ff */
[----:B0123--:R-:W-:-:S03]  /*07a0*/  HFMA2 R4, -RZ, RZ, 0, 0 ;  /* 0x00000000ff047431 */ /* 0x00ffc600000001ff */
[----:B------:R-:W-:Y:S01]  /*07b0*/  UISETP.GE.AND UP1, UPT, UR18, 0x6, UPT ;  /* 0x000000061200788c */ /* 0x000fe2000bf26270 */
[----:B----4-:R-:W-:-:S08]  /*07c0*/  IMAD R5, R3, UR10, R5 ;  /* 0x0000000a03057c24 */ /* 0x010fd0000f8e0205 */
[----:B------:R-:W-:Y:S05]  /*07d0*/  BRA.U !UP1, `(.L_x_8) ;  /* 0x00000011092c7547 */ /* 0x000fea000b800000 */
[----:B------:R-:W-:Y:S01]  /*07e0*/  UISETP.GE.U32.AND UP2, UPT, UR17, 0x12, UPT ;  /* 0x000000121100788c */ /* 0x000fe2000bf46070 */
[----:B------:R-:W-:Y:S01]  /*07f0*/  MOV R4, RZ ;  /* 0x000000ff00047202 */ /* 0x000fe20000000f00 */
[----:B------:R-:W-:-:S04]  /*0800*/  UIADD3 UR7, UPT, UPT, UR11, 0x1, URZ ;  /* 0x000000010b077890 */ /* 0x000fc8000fffe0ff */
[----:B------:R-:W-:-:S03]  /*0810*/  ULOP3.LUT UP1, URZ, UR7, 0x3, URZ, 0xc0, !UPT ;  /* 0x0000000307ff7892 */ /* 0x000fc6000f82c0ff */
[----:B------:R-:W-:Y:S08]  /*0820*/  BRA.U !UP2, `(.L_x_9) ;  /* 0x000000090a347547 */ /* 0x000ff0000b800000 */
[----:B------:R-:W0:Y:S01]  /*0830*/  S2UR UR12, SR_CgaCtaId ;  /* 0x00000000000c79c3 */ /* 0x000e220000008800 */
[----:B------:R-:W-:Y:S01]  /*0840*/  UIADD3 UR7, UPT, UPT, UR11, 0x1, URZ ;  /* 0x000000010b077890 */ /* 0x000fe2000fffe0ff */
[----:B------:R-:W-:Y:S01]  /*0850*/  MOV R4, RZ ;  /* 0x000000ff00047202 */ /* 0x000fe20000000f00 */
[----:B------:R-:W-:Y:S02]  /*0860*/  UMOV UR8, 0x400 ;  /* 0x0000040000087882 */ /* 0x000fe40000000000 */
[----:B------:R-:W-:-:S03]  /*0870*/  ULOP3.LUT UR7, UR7, 0x7ffffffc, URZ, 0xc0, !UPT ;  /* 0x7ffffffc07077892 */ /* 0x000fc6000f8ec0ff */
[----:B------:R-:W1:Y:S01]  /*0880*/  LDC.64 R16, c[0x0][0x380] ;  /* 0x0000e000ff107b82 */ /* 0x000e620000000a00 */
[----:B------:R-:W-:Y:S02]  /*0890*/  UIADD3 UR7, UPT, UPT, -UR7, URZ, URZ ;  /* 0x000000ff07077290 */ /* 0x000fe4000fffe1ff */
[----:B0-----:R-:W-:-:S04]  /*08a0*/  ULEA UR8, UR12, UR8, 0x18 ;  /* 0x000000080c087291 */ /* 0x001fc8000f8ec0ff */
[----:B------:R-:W-:-:S12]  /*08b0*/  UIADD3 UR8, UPT, UPT, UR8, 0x30, URZ ;  /* 0x0000003008087890 */ /* 0x000fd8000fffe0ff */
.L_x_10:
[----:B-1----:R-:W-:-:S05]  /*08c0*/  IMAD.WIDE R8, R5, 0x4, R16 ;  /* 0x0000000405087825 */ /* 0x002fca00078e0210 */
[----:B------:R-:W2:Y:S01]  /*08d0*/  LDG.E R20, desc[UR14][R8.64] ;  /* 0x0000000e08147981 */ /* 0x000ea2000c1e1900 */
[----:B------:R-:W-:-:S05]  /*08e0*/  IMAD.WIDE R10, R3, 0x4, R8 ;  /* 0x00000004030a7825 */ /* 0x000fca00078e0208 */
[----:B------:R0:W3:Y:S01]  /*08f0*/  LDG.E R7, desc[UR14][R10.64] ;  /* 0x0000000e0a077981 */ /* 0x0000e2000c1e1900 */
[----:B------:R-:W-:-:S05]  /*0900*/  IMAD.WIDE R24, R3, 0x4, R10 ;  /* 0x0000000403187825 */ /* 0x000fca00078e020a */
[----:B------:R1:W4:Y:S04]  /*0910*/  LDG.E R26, desc[UR14][R24.64] ;  /* 0x0000000e181a7981 */ /* 0x000328000c1e1900 */
[----:B0-----:R-:W2:Y:S01]  /*0920*/  LDS.128 R8, [UR8+-0x30] ;  /* 0xffffd008ff087984 */ /* 0x001ea20008000c00 */
[----:B-1----:R-:W-:-:S05]  /*0930*/  IMAD.WIDE R24, R3, 0x4, R24 ;  /* 0x0000000403187825 */ /* 0x002fca00078e0218 */
[----:B------:R-:W5:Y:S01]  /*0940*/  LDG.E R27, desc[UR14][R24.64] ;  /* 0x0000000e181b7981 */ /* 0x000f62000c1e1900 */
[----:B------:R-:W-:-:S05]  /*0950*/  IMAD.WIDE R22, R3, 0x4, R24 ;  /* 0x0000000403167825 */ /* 0x000fca00078e0218 */
[----:B------:R0:W5:Y:S02]  /*0960*/  LDG.E R18, desc[UR14][R22.64] ;  /* 0x0000000e16127981 */ /* 0x000164000c1e1900 */
[----:B0-----:R-:W-:-:S05]  /*0970*/  IMAD.WIDE R22, R3, 0x4, R22 ;  /* 0x0000000403167825 */ /* 0x001fca00078e0216 */
[----:B------:R-:W5:Y:S01]  /*0980*/  LDG.E R15, desc[UR14][R22.64] ;  /* 0x0000000e160f7981 */ /* 0x000f62000c1e1900 */
[----:B------:R-:W-:-:S05]  /*0990*/  IMAD.WIDE R28, R3, 0x4, R22 ;  /* 0x00000004031c7825 */ /* 0x000fca00078e0216 */
[----:B------:R0:W5:Y:S02]  /*09a0*/  LDG.E R14, desc[UR14][R28.64] ;  /* 0x0000000e1c0e7981 */ /* 0x000164000c1e1900 */
[----:B0-----:R-:W-:-:S05]  /*09b0*/  IMAD.WIDE R28, R3, 0x4, R28 ;  /* 0x00000004031c7825 */ /* 0x001fca00078e021c */
[----:B------:R0:W5:Y:S02]  /*09c0*/  LDG.E R19, desc[UR14][R28.64] ;  /* 0x0000000e1c137981 */ /* 0x000164000c1e1900 */
[----:B0-----:R-:W-:-:S04]  /*09d0*/  IMAD.WIDE R28, R3, 0x4, R28 ;  /* 0x00000004031c7825 */ /* 0x001fc800078e021c */
[----:B--2---:R-:W-:Y:S02]  /*09e0*/  FMUL R8, R20, R8 ;  /* 0x0000000814087220 */ /* 0x004fe40000400000 */
[----:B------:R0:W2:Y:S02]  /*09f0*/  LDG.E R20, desc[UR14][R28.64] ;  /* 0x0000000e1c147981 */ /* 0x0000a4000c1e1900 */
[----:B------:R-:W1:Y:S01]  /*0a00*/  F2F.F64.F32 R24, R8 ;  /* 0x0000000800187310 */ /* 0x000e620000201800 */
[----:B0-----:R-:W-:-:S05]  /*0a10*/  IMAD.WIDE R28, R3, 0x4, R28 ;  /* 0x00000004031c7825 */ /* 0x001fca00078e021c */
[----:B------:R0:W2:Y:S01]  /*0a20*/  LDG.E R21, desc[UR14][R28.64] ;  /* 0x0000000e1c157981 */ /* 0x0000a2000c1e1900 */
[----:B-1----:R-:W-:Y:S01]  /*0a30*/  DADD R24, R24, R12 ;  /* 0x0000000018187229 */ /* 0x002fe2000000000c */
[----:B0-----:R-:W-:-:S05]  /*0a40*/  IMAD.WIDE R28, R3, 0x4, R28 ;  /* 0x00000004031c7825 */ /* 0x001fca00078e021c */
[----:B------:R-:W2:Y:S01]  /*0a50*/  LDG.E R23, desc[UR14][R28.64] ;  /* 0x0000000e1c177981 */ /* 0x000ea2000c1e1900 */
[----:B------:R-:W-:-:S05]  /*0a60*/  IMAD.WIDE R12, R3, 0x4, R28 ;  /* 0x00000004030c7825 */ /* 0x000fca00078e021c */
[----:B------:R0:W2:Y:S01]  /*0a70*/  LDG.E R22, desc[UR14][R12.64] ;  /* 0x0000000e0c167981 */ /* 0x0000a2000c1e1900 */
[----:B---3--:R-:W-:Y:S01]  /*0a80*/  FMUL R9, R7, R9 ;  /* 0x0000000907097220 */ /* 0x008fe20000400000 */
[----:B0-----:R-:W-:-:S05]  /*0a90*/  IMAD.WIDE R12, R3, 0x4, R12 ;  /* 0x00000004030c7825 */ /* 0x001fca00078e020c */
[----:B------:R0:W3:Y:S01]  /*0aa0*/  LDG.E R7, desc[UR14][R12.64] ;  /* 0x0000000e0c077981 */ /* 0x0000e2000c1e1900 */
[----:B------:R-:W1:Y:S01]  /*0ab0*/  F2F.F64.F32 R8, R9 ;  /* 0x0000000900087310 */ /* 0x000e620000201800 */
[----:B----4-:R-:W-:Y:S01]  /*0ac0*/  FMUL R10, R26, R10 ;  /* 0x0000000a1a0a7220 */ /* 0x010fe20000400000 */
[----:B-----5:R-:W-:-:S06]  /*0ad0*/  FMUL R27, R27, R11 ;  /* 0x0000000b1b1b7220 */ /* 0x020fcc0000400000 */
[----:B------:R-:W4:Y:S01]  /*0ae0*/  F2F.F64.F32 R10, R10 ;  /* 0x0000000a000a7310 */ /* 0x000f220000201800 */
[----:B-1----:R-:W-:-:S07]  /*0af0*/  DADD R8, R24, R8 ;  /* 0x0000000018087229 */ /* 0x002fce0000000008 */
[----:B------:R-:W1:Y:S01]  /*0b00*/  F2F.F64.F32 R26, R27 ;  /* 0x0000001b001a7310 */ /* 0x000e620000201800 */
[----:B------:R-:W-:Y:S01]  /*0b10*/  IMAD.WIDE R24, R3, 0x4, R12 ;  /* 0x0000000403187825 */ /* 0x000fe200078e020c */
[----:B----4-:R-:W-:-:S08]  /*0b20*/  DADD R8, R8, R10 ;  /* 0x0000000008087229 */ /* 0x010fd0000000000a */
[----:B-1----:R-:W-:Y:S02]  /*0b30*/  DADD R26, R8, R26 ;  /* 0x00000000081a7229 */ /* 0x002fe4000000001a */
[----:B------:R-:W1:Y:S02]  /*0b40*/  LDS.128 R8, [UR8+-0x20] ;  /* 0xffffe008ff087984 */ /* 0x000e640008000c00 */
[----:B-1----:R-:W-:Y:S01]  /*0b50*/  FMUL R18, R18, R8 ;  /* 0x0000000812127220 */ /* 0x002fe20000400000 */
[----:B------:R-:W-:Y:S01]  /*0b60*/  FMUL R9, R15, R9 ;  /* 0x000000090f097220 */ /* 0x000fe20000400000 */
[----:B------:R1:W4:Y:S02]  /*0b70*/  LDG.E R8, desc[UR14][R24.64] ;  /* 0x0000000e18087981 */ /* 0x000324000c1e1900 */
[----:B0-----:R-:W0:Y:S08]  /*0b80*/  F2F.F64.F32 R12, R18 ;  /* 0x00000012000c7310 */ /* 0x001e300000201800 */
[----:B------:R-:W5:Y:S01]  /*0b90*/  F2F.F64.F32 R28, R9 ;  /* 0x00000009001c7310 */ /* 0x000f620000201800 */
[----:B0-----:R-:W-:Y:S01]  /*0ba0*/  DADD R12, R26, R12 ;  /* 0x000000001a0c7229 */ /* 0x001fe2000000000c */
[----:B------:R-:W-:-:S07]  /*0bb0*/  FMUL R10, R14, R10 ;  /* 0x0000000a0e0a7220 */ /* 0x000fce0000400000 */
[----:B-----5:R-:W-:Y:S02]  /*0bc0*/  DADD R28, R12, R28 ;  /* 0x000000000c1c7229 */ /* 0x020fe4000000001c */
[----:B------:R-:W2:Y:S01]  /*0bd0*/  LDS.128 R12, [UR8+-0x10] ;  /* 0xfffff008ff0c7984 */ /* 0x000ea20008000c00 */
[----:B-1----:R-:W-:Y:S01]  /*0be0*/  IMAD.WIDE R24, R3, 0x4, R24 ;  /* 0x0000000403187825 */ /* 0x002fe200078e0218 */
[----:B------:R-:W0:Y:S04]  /*0bf0*/  F2F.F64.F32 R26, R10 ;  /* 0x0000000a001a7310 */ /* 0x000e280000201800 */
[----:B------:R1:W5:Y:S01]  /*0c00*/  LDG.E R9, desc[UR14][R24.64] ;  /* 0x0000000e18097981 */ /* 0x000362000c1e1900 */
[----:B------:R-:W-:Y:S01]  /*0c10*/  FMUL R19, R19, R11 ;  /* 0x0000000b13137220 */ /* 0x000fe20000400000 */
[----:B-1----:R-:W-:-:S05]  /*0c20*/  IMAD.WIDE R24, R3, 0x4, R24 ;  /* 0x0000000403187825 */ /* 0x002fca00078e0218 */
[----:B------:R1:W5:Y:S01]  /*0c30*/  LDG.E R18, desc[UR14][R24.64] ;  /* 0x0000000e18127981 */ /* 0x000362000c1e1900 */
[----:B0-----:R-:W-:Y:S01]  /*0c40*/  DADD R26, R28, R26 ;  /* 0x000000001c1a7229 */ /* 0x001fe2000000001a */
[----:B------:R-:W0:Y:S07]  /*0c50*/  F2F.F64.F32 R28, R19 ;  /* 0x00000013001c7310 */ /* 0x000e2e0000201800 */
[----:B0-----:R-:W-:Y:S01]  /*0c60*/  DADD R26, R26, R28 ;  /* 0x000000001a1a7229 */ /* 0x001fe2000000001c */
[----:B--2---:R-:W-:-:S06]  /*0c70*/  FMUL R11, R20, R12 ;  /* 0x0000000c140b7220 */ /* 0x004fcc0000400000 */
[----:B------:R-:W0:Y:S01]  /*0c80*/  F2F.F64.F32 R10, R11 ;  /* 0x0000000b000a7310 */ /* 0x000e220000201800 */
[----:B------:R-:W-:Y:S01]  /*0c90*/  FMUL R13, R21, R13 ;  /* 0x0000000d150d7220 */ /* 0x000fe20000400000 */
[----:B------:R-:W-:-:S06]  /*0ca0*/  IMAD.WIDE R20, R3, 0x4, R24 ;  /* 0x0000000403147825 */ /* 0x000fcc00078e0218 */
[----:B------:R-:W2:Y:S01]  /*0cb0*/  F2F.F64.F32 R12, R13 ;  /* 0x0000000d000c7310 */ /* 0x000ea20000201800 */
[----:B0-----:R-:W-:Y:S01]  /*0cc0*/  DADD R10, R26, R10 ;  /* 0x000000001a0a7229 */ /* 0x001fe2000000000a */
[----:B------:R0:W5:Y:S01]  /*0cd0*/  LDG.E R24, desc[UR14][R20.64] ;  /* 0x0000000e14187981 */ /* 0x000162000c1e1900 */
[----:B------:R-:W-:-:S05]  /*0ce0*/  IMAD.WIDE R26, R3, 0x4, R20 ;  /* 0x00000004031a7825 */ /* 0x000fca00078e0214 */
[----:B------:R0:W5:Y:S01]  /*0cf0*/  LDG.E R19, desc[UR14][R26.64] ;  /* 0x0000000e1a137981 */ /* 0x000162000c1e1900 */
[----:B-1----:R-:W-:Y:S01]  /*0d00*/  FMUL R25, R23, R14 ;  /* 0x0000000e17197220 */ /* 0x002fe20000400000 */
[----:B--2---:R-:W-:Y:S01]  /*0d10*/  DADD R10, R10, R12 ;  /* 0x000000000a0a7229 */ /* 0x004fe2000000000c */
[----:B0-----:R-:W-:Y:S02]  /*0d20*/  FMUL R21, R22, R15 ;  /* 0x0000000f16157220 */ /* 0x001fe40000400000 */
[----:B------:R-:W3:Y:S01]  /*0d30*/  LDS.128 R12, [UR8] ;  /* 0x00000008ff0c7984 */ /* 0x000ee20008000c00 */
[C---:B------:R-:W-:Y:S01]  /*0d40*/  IMAD.WIDE R22, R3.reuse, 0x4, R26 ;  /* 0x0000000403167825 */ /* 0x040fe200078e021a */
[----:B------:R-:W0:Y:S04]  /*0d50*/  F2F.F64.F32 R28, R25 ;  /* 0x00000019001c7310 */ /* 0x000e280000201800 */
[----:B------:R-:W2:Y:S01]  /*0d60*/  LDG.E R20, desc[UR14][R22.64] ;  /* 0x0000000e16147981 */ /* 0x000ea2000c1e1900 */
[----:B------:R-:W-:-:S05]  /*0d70*/  IMAD.WIDE R26, R3, 0x4, R22 ;  /* 0x00000004031a7825 */ /* 0x000fca00078e0216 */
[----:B------:R1:W2:Y:S01]  /*0d80*/  LDG.E R23, desc[UR14][R26.64] ;  /* 0x0000000e1a177981 */ /* 0x0002a2000c1e1900 */
[----:B0-----:R-:W-:Y:S01]  /*0d90*/  DADD R28, R10, R28 ;  /* 0x000000000a1c7229 */ /* 0x001fe2000000001c */
[----:B------:R0:W0:Y:S01]  /*0da0*/  F2F.F64.F32 R10, R21 ;  /* 0x00000015000a7310 */ /* 0x0000220000201800 */
[----:B-1----:R-:W-:-:S05]  /*0db0*/  IMAD.WIDE R26, R3, 0x4, R26 ;  /* 0x00000004031a7825 */ /* 0x002fca00078e021a */
[----:B------:R1:W2:Y:S02]  /*0dc0*/  LDG.E R22, desc[UR14][R26.64] ;  /* 0x0000000e1a167981 */ /* 0x0002a4000c1e1900 */
[----:B-1----:R-:W-:-:S05]  /*0dd0*/  IMAD.WIDE R26, R3, 0x4, R26 ;  /* 0x00000004031a7825 */ /* 0x002fca00078e021a */
[----:B0-----:R0:W2:Y:S01]  /*0de0*/  LDG.E R21, desc[UR14][R26.64] ;  /* 0x0000000e1a157981 */ /* 0x0010a2000c1e1900 */
[----:B------:R-:W-:Y:S01]  /*0df0*/  DADD R10, R28, R10 ;  /* 0x000000001c0a7229 */ /* 0x000fe2000000000a */
[----:B---3--:R-:W-:Y:S01]  /*0e00*/  FMUL R28, R7, R12 ;  /* 0x0000000c071c7220 */ /* 0x008fe20000400000 */
[----:B0-----:R-:W-:-:S05]  /*0e10*/  IMAD.WIDE R26, R3, 0x4, R26 ;  /* 0x00000004031a7825 */ /* 0x001fca00078e021a */
[----:B------:R0:W3:Y:S02]  /*0e20*/  LDG.E R7, desc[UR14][R26.64] ;  /* 0x0000000e1a077981 */ /* 0x0000e4000c1e1900 */
[----:B0-----:R-:W-:-:S05]  /*0e30*/  IMAD.WIDE R26, R3, 0x4, R26 ;  /* 0x00000004031a7825 */ /* 0x001fca00078e021a */
[----:B------:R0:W3:Y:S01]  /*0e40*/  LDG.E R25, desc[UR14][R26.64] ;  /* 0x0000000e1a197981 */ /* 0x0000e2000c1e1900 */
[----:B----4-:R-:W-:Y:S02]  /*0e50*/  FMUL R29, R8, R13 ;  /* 0x0000000d081d7220 */ /* 0x010fe40000400000 */
[----:B------:R-:W1:Y:S02]  /*0e60*/  F2F.F64.F32 R12, R28 ;  /* 0x0000001c000c7310 */ /* 0x000e640000201800 */
[----:B-1----:R-:W-:-:S06]  /*0e70*/  DADD R10, R10, R12 ;  /* 0x000000000a0a7229 */ /* 0x002fcc000000000c */
[----:B------:R-:W1:Y:S01]  /*0e80*/  F2F.F64.F32 R12, R29 ;  /* 0x0000001d000c7310 */ /* 0x000e620000201800 */
[----:B-----5:R-:W-:Y:S01]  /*0e90*/  FMUL R14, R9, R14 ;  /* 0x0000000e090e7220 */ /* 0x020fe20000400000 */
[----:B-1----:R-:W-:Y:S02]  /*0ea0*/  DADD R12, R10, R12 ;  /* 0x000000000a0c7229 */ /* 0x002fe4000000000c */
[----:B------:R-:W1:Y:S01]  /*0eb0*/  LDS.128 R8, [UR8+0x10] ;  /* 0x00001008ff087984 */ /* 0x000e620008000c00 */
[----:B------:R-:W-:-:S03]  /*0ec0*/  FMUL R18, R18, R15 ;  /* 0x0000000f12127220 */ /* 0x000fc60000400000 */
[----:B------:R-:W4:Y:S08]  /*0ed0*/  F2F.F64.F32 R14, R14 ;  /* 0x0000000e000e7310 */ /* 0x000f300000201800 */
[----:B0-----:R-:W0:Y:S01]  /*0ee0*/  F2F.F64.F32 R26, R18 ;  /* 0x00000012001a7310 */ /* 0x001e220000201800 */
[----:B----4-:R-:W-:-:S08]  /*0ef0*/  DADD R12, R12, R14 ;  /* 0x000000000c0c7229 */ /* 0x010fd0000000000e */
[----:B0-----:R-:W-:Y:S02]  /*0f00*/  DADD R26, R12, R26 ;  /* 0x000000000c1a7229 */ /* 0x001fe4000000001a */
[----:B------:R-:W0:Y:S01]  /*0f10*/  LDS.128 R12, [UR8+0x20] ;  /* 0x00002008ff0c7984 */ /* 0x000e220008000c00 */
[----:B------:R-:W-:-:S04]  /*0f20*/  UIADD3 UR7, UPT, UPT, UR7, 0x4, URZ ;  /* 0x0000000407077890 */ /* 0x000fc8000fffe0ff */
[----:B------:R-:W-:Y:S01]  /*0f30*/  UISETP.NE.AND UP2, UPT, UR7, URZ, UPT ;  /* 0x000000ff0700728c */ /* 0x000fe2000bf45270 */
[----:B------:R-:W-:Y:S01]  /*0f40*/  IADD3 R4, PT, PT, R4, 0x18, RZ ;  /* 0x0000001804047810 */ /* 0x000fe20007ffe0ff */
[----:B------:R-:W-:Y:S01]  /*0f50*/  IMAD R5, R3, 0x18, R5 ;  /* 0x0000001803057824 */ /* 0x000fe200078e0205 */
[----:B------:R-:W-:Y:S01]  /*0f60*/  UIADD3 UR8, UPT, UPT, UR8, 0x60, URZ ;  /* 0x0000006008087890 */ /* 0x000fe2000fffe0ff */
[----:B-1----:R-:W-:Y:S01]  /*0f70*/  FMUL R24, R24, R8 ;  /* 0x0000000818187220 */ /* 0x002fe20000400000 */
[----:B------:R-:W-:-:S03]  /*0f80*/  FMUL R28, R19, R9 ;  /* 0x00000009131c7220 */ /* 0x000fc60000400000 */
[----:B------:R-:W1:Y:S08]  /*0f90*/  F2F.F64.F32 R8, R24 ;  /* 0x0000001800087310 */ /* 0x000e700000201800 */
[----:B------:R-:W4:Y:S01]  /*0fa0*/  F2F.F64.F32 R18, R28 ;  /* 0x0000001c00127310 */ /* 0x000f220000201800 */
[----:B--2---:R-:W-:Y:S01]  /*0fb0*/  FMUL R20, R20, R10 ;  /* 0x0000000a14147220 */ /* 0x004fe20000400000 */
[----:B-1----:R-:W-:-:S06]  /*0fc0*/  DADD R26, R26, R8 ;  /* 0x000000001a1a7229 */ /* 0x002fcc0000000008 */
[----:B------:R-:W1:Y:S01]  /*0fd0*/  F2F.F64.F32 R8, R20 ;  /* 0x0000001400087310 */ /* 0x000e620000201800 */
[----:B------:R-:W-:Y:S01]  /*0fe0*/  FMUL R23, R23, R11 ;  /* 0x0000000b17177220 */ /* 0x000fe20000400000 */
[----:B----4-:R-:W-:-:S06]  /*0ff0*/  DADD R18, R26, R18 ;  /* 0x000000001a127229 */ /* 0x010fcc0000000012 */
[----:B------:R-:W2:Y:S02]  /*1000*/  F2F.F64.F32 R10, R23 ;  /* 0x00000017000a7310 */ /* 0x000ea40000201800 */
[----:B-1----:R-:W-:Y:S01]  /*1010*/  DADD R18, R18, R8 ;  /* 0x0000000012127229 */ /* 0x002fe20000000008 */
[----:B0-----:R-:W-:-:S05]  /*1020*/  FMUL R22, R22, R12 ;  /* 0x0000000c16167220 */ /* 0x001fca0000400000 */
[----:B------:R-:W0:Y:S02]  /*1030*/  F2F.F64.F32 R8, R22 ;  /* 0x0000001600087310 */ /* 0x000e240000201800 */
[----:B--2---:R-:W-:Y:S01]  /*1040*/  DADD R18, R18, R10 ;  /* 0x0000000012127229 */ /* 0x004fe2000000000a */
[----:B------:R-:W-:-:S05]  /*1050*/  FMUL R21, R21, R13 ;  /* 0x0000000d15157220 */ /* 0x000fca0000400000 */
[----:B------:R-:W1:Y:S02]  /*1060*/  F2F.F64.F32 R10, R21 ;  /* 0x00000015000a7310 */ /* 0x000e640000201800 */
[----:B0-----:R-:W-:Y:S01]  /*1070*/  DADD R18, R18, R8 ;  /* 0x0000000012127229 */ /* 0x001fe20000000008 */
[----:B---3--:R-:W-:-:S05]  /*1080*/  FMUL R7, R7, R14 ;  /* 0x0000000e07077220 */ /* 0x008fca0000400000 */
[----:B------:R-:W0:Y:S02]  /*1090*/  F2F.F64.F32 R8, R7 ;  /* 0x0000000700087310 */ /* 0x000e240000201800 */
[----:B-1----:R-:W-:Y:S01]  /*10a0*/  DADD R10, R18, R10 ;  /* 0x00000000120a7229 */ /* 0x002fe2000000000a */
[----:B------:R-:W-:-:S05]  /*10b0*/  FMUL R15, R25, R15 ;  /* 0x0000000f190f7220 */ /* 0x000fca0000400000 */
[----:B------:R-:W1:Y:S02]  /*10c0*/  F2F.F64.F32 R12, R15 ;  /* 0x0000000f000c7310 */ /* 0x000e640000201800 */
[----:B0-----:R-:W-:-:S08]  /*10d0*/  DADD R8, R10, R8 ;  /* 0x000000000a087229 */ /* 0x001fd00000000008 */
[----:B-1----:R-:W-:Y:S01]  /*10e0*/  DADD R12, R8, R12 ;  /* 0x00000000080c7229 */ /* 0x002fe2000000000c */
[----:B------:R-:W-:Y:S10]  /*10f0*/  BRA.U UP2, `(.L_x_10) ;  /* 0xfffffff502f07547 */ /* 0x000ff4000b83ffff */
.L_x_9:
[----:B------:R-:W-:Y:S05]  /*1100*/  BRA.U !UP1, `(.L_x_8) ;  /* 0x0000000509e07547 */ /* 0x000fea000b800000 */
[----:B------:R-:W-:Y:S02]  /*1110*/  ULOP3.LUT UP1, URZ, UR11, 0x3, URZ, 0xc0, !UPT ;  /* 0x000000030bff7892 */ /* 0x000fe4000f82c0ff */
[----:B------:R-:W-:-:S04]  /*1120*/  ULOP3.LUT UR7, UR11, 0x1, URZ, 0xc0, !UPT ;  /* 0x000000010b077892 */ /* 0x000fc8000f8ec0ff */
[----:B------:R-:W-:-:S03]  /*1130*/  UISETP.NE.U32.AND UP2, UPT, UR7, 0x1, UPT ;  /* 0x000000010700788c */ /* 0x000fc6000bf45070 */
[----:B------:R-:W-:Y:S08]  /*1140*/  BRA.U !UP1, `(.L_x_11) ;  /* 0x0000000509287547 */ /* 0x000ff0000b800000 */
[----:B------:R-:W0:Y:S02]  /*1150*/  LDC.64 R8, c[0x0][0x380] ;  /* 0x0000e000ff087b82 */ /* 0x000e240000000a00 */
[----:B0-----:R-:W-:-:S05]  /*1160*/  IMAD.WIDE R8, R5, 0x4, R8 ;  /* 0x0000000405087825 */ /* 0x001fca00078e0208 */
[----:B------:R-:W2:Y:S01]  /*1170*/  LDG.E R25, desc[UR14][R8.64] ;  /* 0x0000000e08197981 */ /* 0x000ea2000c1e1900 */
[----:B------:R-:W-:-:S05]  /*1180*/  IMAD.WIDE R10, R3, 0x4, R8 ;  /* 0x00000004030a7825 */ /* 0x000fca00078e0208 */
[----:B------:R-:W3:Y:S01]  /*1190*/  LDG.E R19, desc[UR14][R10.64] ;  /* 0x0000000e0a137981 */ /* 0x000ee2000c1e1900 */
[----:B------:R-:W-:-:S05]  /*11a0*/  IMAD.WIDE R14, R3, 0x4, R10 ;  /* 0x00000004030e7825 */ /* 0x000fca00078e020a */
[----:B------:R-:W4:Y:S01]  /*11b0*/  LDG.E R18, desc[UR14][R14.64] ;  /* 0x0000000e0e127981 */ /* 0x000f22000c1e1900 */
[----:B------:R-:W-:-:S05]  /*11c0*/  IMAD.WIDE R16, R3, 0x4, R14 ;  /* 0x0000000403107825 */ /* 0x000fca00078e020e */
[----:B------:R-:W5:Y:S01]  /*11d0*/  LDG.E R24, desc[UR14][R16.64] ;  /* 0x0000000e10187981 */ /* 0x000f62000c1e1900 */
[----:B------:R-:W-:-:S05]  /*11e0*/  IMAD.WIDE R26, R3, 0x4, R16 ;  /* 0x00000004031a7825 */ /* 0x000fca00078e0210 */
[----:B------:R-:W5:Y:S01]  /*11f0*/  LDG.E R23, desc[UR14][R26.64] ;  /* 0x0000000e1a177981 */ /* 0x000f62000c1e1900 */
[----:B------:R-:W-:-:S05]  /*1200*/  IMAD.WIDE R28, R3, 0x4, R26 ;  /* 0x00000004031c7825 */ /* 0x000fca00078e021a */
[----:B------:R-:W5:Y:S01]  /*1210*/  LDG.E R22, desc[UR14][R28.64] ;  /* 0x0000000e1c167981 */ /* 0x000f62000c1e1900 */
[----:B------:R-:W-:-:S05]  /*1220*/  IMAD.WIDE R20, R3, 0x4, R28 ;  /* 0x0000000403147825 */ /* 0x000fca00078e021c */
[----:B------:R0:W5:Y:S02]  /*1230*/  LDG.E R7, desc[UR14][R20.64] ;  /* 0x0000000e14077981 */ /* 0x000164000c1e1900 */
[----:B0-----:R-:W-:-:S05]  /*1240*/  IMAD.WIDE R20, R3, 0x4, R20 ;  /* 0x0000000403147825 */ /* 0x001fca00078e0214 */
[----:B------:R0:W5:Y:S02]  /*1250*/  LDG.E R8, desc[UR14][R20.64] ;  /* 0x0000000e14087981 */ /* 0x000164000c1e1900 */
[----:B0-----:R-:W-:-:S05]  /*1260*/  IMAD.WIDE R20, R3, 0x4, R20 ;  /* 0x0000000403147825 */ /* 0x001fca00078e0214 */
[----:B------:R0:W5:Y:S02]  /*1270*/  LDG.E R9, desc[UR14][R20.64] ;  /* 0x0000000e14097981 */ /* 0x000164000c1e1900 */
[----:B0-----:R-:W-:-:S05]  /*1280*/  IMAD.WIDE R20, R3, 0x4, R20 ;  /* 0x0000000403147825 */ /* 0x001fca00078e0214 */
[----:B------:R0:W5:Y:S02]  /*1290*/  LDG.E R10, desc[UR14][R20.64] ;  /* 0x0000000e140a7981 */ /* 0x000164000c1e1900 */
[----:B0-----:R-:W-:-:S05]  /*12a0*/  IMAD.WIDE R20, R3, 0x4, R20 ;  /* 0x0000000403147825 */ /* 0x001fca00078e0214 */
[----:B------:R0:W5:Y:S02]  /*12b0*/  LDG.E R11, desc[UR14][R20.64] ;  /* 0x0000000e140b7981 */ /* 0x000164000c1e1900 */
[----:B0-----:R-:W-:-:S06]  /*12c0*/  IMAD.WIDE R20, R3, 0x4, R20 ;  /* 0x0000000403147825 */ /* 0x001fcc00078e0214 */
[----:B------:R0:W5:Y:S01]  /*12d0*/  LDG.E R20, desc[UR14][R20.64] ;  /* 0x0000000e14147981 */ /* 0x000162000c1e1900 */
[----:B------:R-:W-:Y:S01]  /*12e0*/  MOV R14, 0x400 ;  /* 0x00000400000e7802 */ /* 0x000fe20000000f00 */
[----:B------:R-:W1:Y:S03]  /*12f0*/  S2R R15, SR_CgaCtaId ;  /* 0x00000000000f7919 */ /* 0x000e660000008800 */
[----:B-1----:R-:W-:-:S04]  /*1300*/  LEA R15, R15, R14, 0x18 ;  /* 0x0000000e0f0f7211 */ /* 0x002fc800078ec0ff */
[C---:B0-----:R-:W-:Y:S02]  /*1310*/  LEA R21, R4.reuse, R15, 0x2 ;  /* 0x0000000f04157211 */ /* 0x041fe400078e10ff */
[----:B------:R-:W-:-:S03]  /*1320*/  IADD3 R4, PT, PT, R4, 0xc, RZ ;  /* 0x0000000c04047810 */ /* 0x000fc60007ffe0ff */
[----:B------:R-:W2:Y:S04]  /*1330*/  LDS.64 R16, [R21] ;  /* 0x0000000015107984 */ /* 0x000ea80000000a00 */
[----:B------:R-:W4:Y:S01]  /*1340*/  LDS.64 R14, [R21+0x8] ;  /* 0x00000800150e7984 */ /* 0x000f220000000a00 */
[----:B--2---:R-:W-:-:S04]  /*1350*/  FMUL R25, R25, R16 ;  /* 0x0000001019197220 */ /* 0x004fc80000400000 */
[----:B------:R-:W0:Y:S01]  /*1360*/  F2F.F64.F32 R26, R25 ;  /* 0x00000019001a7310 */ /* 0x000e220000201800 */
[----:B---3--:R-:W-:Y:S02]  /*1370*/  FMUL R28, R19, R17 ;  /* 0x00000011131c7220 */ /* 0x008fe40000400000 */
[----:B------:R-:W5:Y:S01]  /*1380*/  LDS.64 R16, [R21+0x10] ;  /* 0x0000100015107984 */ /* 0x000f620000000a00 */
[----:B----4-:R-:W-:-:S03]  /*1390*/  FMUL R29, R18, R14 ;  /* 0x0000000e121d7220 */ /* 0x010fc60000400000 */
[----:B------:R-:W1:Y:S01]  /*13a0*/  LDS.64 R18, [R21+0x18] ;  /* 0x0000180015127984 */ /* 0x000e620000000a00 */
[----:B0-----:R-:W-:Y:S01]  /*13b0*/  DADD R12, R12, R26 ;  /* 0x000000000c0c7229 */ /* 0x001fe2000000001a */
[----:B------:R-:W0:Y:S07]  /*13c0*/  F2F.F64.F32 R26, R28 ;  /* 0x0000001c001a7310 */ /* 0x000e2e0000201800 */
[----:B0-----:R-:W-:Y:S02]  /*13d0*/  DADD R26, R12, R26 ;  /* 0x000000000c1a7229 */ /* 0x001fe4000000001a */
[----:B------:R-:W0:Y:S01]  /*13e0*/  F2F.F64.F32 R12, R29 ;  /* 0x0000001d000c7310 */ /* 0x000e220000201800 */
[----:B-----5:R-:W-:-:S05]  /*13f0*/  FMUL R28, R22, R17 ;  /* 0x00000011161c7220 */ /* 0x020fca0000400000 */
[----:B0-----:R-:W-:Y:S01]  /*1400*/  DADD R12, R26, R12 ;  /* 0x000000001a0c7229 */ /* 0x001fe2000000000c */
[----:B-1----:R-:W-:Y:S01]  /*1410*/  FMUL R7, R7, R18 ;  /* 0x0000001207077220 */ /* 0x002fe20000400000 */
[----:B------:R-:W-:Y:S01]  /*1420*/  FMUL R26, R24, R15 ;  /* 0x0000000f181a7220 */ /* 0x000fe20000400000 */
[----:B------:R-:W-:Y:S01]  /*1430*/  FMUL R27, R23, R16 ;  /* 0x00000010171b7220 */ /* 0x000fe20000400000 */
[----:B------:R-:W0:Y:S01]  /*1440*/  LDS.64 R14, [R21+0x20] ;  /* 0x00002000150e7984 */ /* 0x000e220000000a00 */
[----:B------:R-:W-:Y:S01]  /*1450*/  F2F.F64.F32 R22, R7 ;  /* 0x0000000700167310 */ /* 0x000fe20000201800 */
[----:B------:R-:W-:Y:S02]  /*1460*/  FMUL R19, R8, R19 ;  /* 0x0000001308137220 */ /* 0x000fe40000400000 */
[----:B------:R-:W1:Y:S05]  /*1470*/  LDS.64 R16, [R21+0x28] ;  /* 0x0000280015107984 */ /* 0x000e6a0000000a00 */
[----:B------:R-:W2:Y:S08]  /*1480*/  F2F.F64.F32 R24, R26 ;  /* 0x0000001a00187310 */ /* 0x000eb00000201800 */
[----:B------:R-:W3:Y:S01]  /*1490*/  F2F.F64.F32 R26, R27 ;  /* 0x0000001b001a7310 */ /* 0x000ee20000201800 */
[----:B--2---:R-:W-:-:S07]  /*14a0*/  DADD R24, R12, R24 ;  /* 0x000000000c187229 */ /* 0x004fce0000000018 */
[----:B------:R-:W2:Y:S01]  /*14b0*/  F2F.F64.F32 R12, R28 ;  /* 0x0000001c000c7310 */ /* 0x000ea20000201800 */
[----:B---3--:R-:W-:Y:S01]  /*14c0*/  DADD R24, R24, R26 ;  /* 0x0000000018187229 */ /* 0x008fe2000000001a */
[----:B0-----:R-:W-:-:S07]  /*14d0*/  FMUL R14, R9, R14 ;  /* 0x0000000e090e7220 */ /* 0x001fce0000400000 */
[----:B--2---:R-:W-:Y:S01]  /*14e0*/  DADD R24, R24, R12 ;  /* 0x0000000018187229 */ /* 0x004fe2000000000c */
[----:B------:R-:W-:Y:S01]  /*14f0*/  FMUL R15, R10, R15 ;  /* 0x0000000f0a0f7220 */ /* 0x000fe20000400000 */
[----:B------:R-:W0:Y:S01]  /*1500*/  F2F.F64.F32 R12, R19 ;  /* 0x00000013000c7310 */ /* 0x000e220000201800 */
[----:B-1----:R-:W-:-:S05]  /*1510*/  FMUL R11, R11, R16 ;  /* 0x000000100b0b7220 */ /* 0x002fca0000400000 */
[----:B------:R-:W-:Y:S02]  /*1520*/  DADD R22, R24, R22 ;  /* 0x0000000018167229 */ /* 0x000fe40000000016 */
[----:B------:R-:W1:Y:S01]  /*1530*/  F2F.F64.F32 R8, R14 ;  /* 0x0000000e00087310 */ /* 0x000e620000201800 */
[----:B------:R-:W-:-:S05]  /*1540*/  FMUL R17, R20, R17 ;  /* 0x0000001114117220 */ /* 0x000fca0000400000 */
[----:B0-----:R-:W-:Y:S02]  /*1550*/  DADD R22, R22, R12 ;  /* 0x0000000016167229 */ /* 0x001fe4000000000c */
[----:B------:R-:W-:Y:S06]  /*1560*/  F2F.F64.F32 R10, R11 ;  /* 0x0000000b000a7310 */ /* 0x000fec0000201800 */
[----:B-1----:R-:W-:Y:S02]  /*1570*/  DADD R8, R22, R8 ;  /* 0x0000000016087229 */ /* 0x002fe40000000008 */
[----:B------:R-:W0:Y:S06]  /*1580*/  F2F.F64.F32 R12, R15 ;  /* 0x0000000f000c7310 */ /* 0x000e2c0000201800 */
[----:B0-----:R-:W-:-:S02]  /*1590*/  DADD R8, R8, R12 ;  /* 0x0000000008087229 */ /* 0x001fc4000000000c */
[----:B------:R-:W0:Y:S06]  /*15a0*/  F2F.F64.F32 R12, R17 ;  /* 0x00000011000c7310 */ /* 0x000e2c0000201800 */
[----:B------:R-:W-:Y:S01]  /*15b0*/  DADD R8, R8, R10 ;  /* 0x0000000008087229 */ /* 0x000fe2000000000a */
[----:B------:R-:W-:-:S04]  /*15c0*/  LEA R10, R3, R5, 0x3 ;  /* 0x00000005030a7211 */ /* 0x000fc800078e18ff */
[----:B------:R-:W-:-:S03]  /*15d0*/  LEA R5, R3, R10, 0x2 ;  /* 0x0000000a03057211 */ /* 0x000fc600078e10ff */
[----:B0-----:R-:W-:-:S11]  /*15e0*/  DADD R12, R8, R12 ;  /* 0x00000000080c7229 */ /* 0x001fd6000000000c */
.L_x_11:
[----:B------:R-:W-:Y:S05]  /*15f0*/  BRA.U !UP2, `(.L_x_8) ;  /* 0x000000010aa47547 */ /* 0x000fea000b800000 */
[----:B------:R-:W0:Y:S02]  /*1600*/  LDC.64 R8, c[0x0][0x380] ;  /* 0x0000e000ff087b82 */ /* 0x000e240000000a00 */
[----:B0-----:R-:W-:-:S05]  /*1610*/  IMAD.WIDE R8, R5, 0x4, R8 ;  /* 0x0000000405087825 */ /* 0x001fca00078e0208 */
[----:B------:R0:W2:Y:S01]  /*1620*/  LDG.E R15, desc[UR14][R8.64] ;  /* 0x0000000e080f7981 */ /* 0x0000a2000c1e1900 */
[----:B------:R-:W-:-:S05]  /*1630*/  IMAD.WIDE R10, R3, 0x4, R8 ;  /* 0x00000004030a7825 */ /* 0x000fca00078e0208 */
[----:B------:R-:W3:Y:S01]  /*1640*/  LDG.E R22, desc[UR14][R10.64] ;  /* 0x0000000e0a167981 */ /* 0x000ee2000c1e1900 */
[----:B------:R-:W-:-:S05]  /*1650*/  IMAD.WIDE R16, R3, 0x4, R10 ;  /* 0x0000000403107825 */ /* 0x000fca00078e020a */
[----:B------:R1:W4:Y:S01]  /*1660*/  LDG.E R19, desc[UR14][R16.64] ;  /* 0x0000000e10137981 */ /* 0x000322000c1e1900 */
[----:B------:R-:W-:-:S05]  /*1670*/  IMAD.WIDE R24, R3, 0x4, R16 ;  /* 0x0000000403187825 */ /* 0x000fca00078e0210 */
[----:B------:R-:W5:Y:S01]  /*1680*/  LDG.E R20, desc[UR14][R24.64] ;  /* 0x0000000e18147981 */ /* 0x000f62000c1e1900 */
[----:B------:R-:W-:-:S05]  /*1690*/  IMAD.WIDE R26, R3, 0x4, R24 ;  /* 0x00000004031a7825 */ /* 0x000fca00078e0218 */
[----:B------:R-:W5:Y:S01]  /*16a0*/  LDG.E R7, desc[UR14][R26.64] ;  /* 0x0000000e1a077981 */ /* 0x000f62000c1e1900 */
[----:B------:R-:W-:-:S05]  /*16b0*/  IMAD.WIDE R28, R3, 0x4, R26 ;  /* 0x00000004031c7825 */ /* 0x000fca00078e021a */
[----:B------:R-:W5:Y:S01]  /*16c0*/  LDG.E R18, desc[UR14][R28.64] ;  /* 0x0000000e1c127981 */ /* 0x000f62000c1e1900 */
[----:B0-----:R-:W-:Y:S01]  /*16d0*/  MOV R8, 0x400 ;  /* 0x0000040000087802 */ /* 0x001fe20000000f00 */
[----:B------:R-:W0:Y:S03]  /*16e0*/  S2R R9, SR_CgaCtaId ;  /* 0x0000000000097919 */ /* 0x000e260000008800 */
[----:B0-----:R-:W-:-:S04]  /*16f0*/  LEA R9, R9, R8, 0x18 ;  /* 0x0000000809097211 */ /* 0x001fc800078ec0ff */
[C---:B------:R-:W-:Y:S02]  /*1700*/  LEA R21, R4.reuse, R9, 0x2 ;  /* 0x0000000904157211 */ /* 0x040fe400078e10ff */
[----:B------:R-:W-:-:S03]  /*1710*/  IADD3 R4, PT, PT, R4, 0x6, RZ ;  /* 0x0000000604047810 */ /* 0x000fc60007ffe0ff */
[----:B-1----:R-:W2:Y:S04]  /*1720*/  LDS.64 R16, [R21] ;  /* 0x0000000015107984 */ /* 0x002ea80000000a00 */
[----:B------:R-:W4:Y:S04]  /*1730*/  LDS.64 R8, [R21+0x8] ;  /* 0x0000080015087984 */ /* 0x000f280000000a00 */
[----:B------:R-:W0:Y:S01]  /*1740*/  LDS.64 R10, [R21+0x10] ;  /* 0x00001000150a7984 */ /* 0x000e220000000a00 */
[----:B--2---:R-:W-:-:S04]  /*1750*/  FMUL R23, R15, R16 ;  /* 0x000000100f177220 */ /* 0x004fc80000400000 */
[----:B------:R-:W1:Y:S01]  /*1760*/  F2F.F64.F32 R14, R23 ;  /* 0x00000017000e7310 */ /* 0x000e620000201800 */
[----:B---3--:R-:W-:-:S07]  /*1770*/  FMUL R17, R22, R17 ;  /* 0x0000001116117220 */ /* 0x008fce0000400000 */
[----:B------:R-:W2:Y:S01]  /*1780*/  F2F.F64.F32 R16, R17 ;  /* 0x0000001100107310 */ /* 0x000ea20000201800 */
[----:B----4-:R-:W-:Y:S01]  /*1790*/  FMUL R19, R19, R8 ;  /* 0x0000000813137220 */ /* 0x010fe20000400000 */
[----:B-----5:R-:W-:Y:S01]  /*17a0*/  FMUL R20, R20, R9 ;  /* 0x0000000914147220 */ /* 0x020fe20000400000 */
[----:B-1----:R-:W-:-:S05]  /*17b0*/  DADD R14, R12, R14 ;  /* 0x000000000c0e7229 */ /* 0x002fca000000000e */
[----:B------:R-:W1:Y:S01]  /*17c0*/  F2F.F64.F32 R12, R19 ;  /* 0x00000013000c7310 */ /* 0x000e620000201800 */
[----:B0-----:R-:W-:Y:S01]  /*17d0*/  FMUL R7, R7, R10 ;  /* 0x0000000a07077220 */ /* 0x001fe20000400000 */
[----:B------:R-:W-:Y:S01]  /*17e0*/  LEA R10, R3, R5, 0x2 ;  /* 0x00000005030a7211 */ /* 0x000fe200078e10ff */
[----:B--2---:R-:W-:-:S05]  /*17f0*/  DADD R14, R14, R16 ;  /* 0x000000000e0e7229 */ /* 0x004fca0000000010 */
[----:B------:R-:W0:Y:S01]  /*1800*/  F2F.F64.F32 R8, R20 ;  /* 0x0000001400087310 */ /* 0x000e220000201800 */
[----:B------:R-:W-:Y:S01]  /*1810*/  FMUL R11, R18, R11 ;  /* 0x0000000b120b7220 */ /* 0x000fe20000400000 */
[----:B------:R-:W-:Y:S01]  /*1820*/  LEA R5, R3, R10, 0x1 ;  /* 0x0000000a03057211 */ /* 0x000fe200078e08ff */
[----:B-1----:R-:W-:-:S05]  /*1830*/  DADD R12, R14, R12 ;  /* 0x000000000e0c7229 */ /* 0x002fca000000000c */
[----:B------:R-:W1:Y:S03]  /*1840*/  F2F.F64.F32 R14, R7 ;  /* 0x00000007000e7310 */ /* 0x000e660000201800 */
[----:B0-----:R-:W-:-:S05]  /*1850*/  DADD R8, R12, R8 ;  /* 0x000000000c087229 */ /* 0x001fca0000000008 */
[----:B------:R-:W0:Y:S03]  /*1860*/  F2F.F64.F32 R12, R11 ;  /* 0x0000000b000c7310 */ /* 0x000e260000201800 */
[----:B-1----:R-:W-:-:S08]  /*1870*/  DADD R8, R8, R14 ;  /* 0x0000000008087229 */ /* 0x002fd0000000000e */
[----:B0-----:R-:W-:-:S11]  /*1880*/  DADD R12, R8, R12 ;  /* 0x00000000080c7229 */ /* 0x001fd6000000000c */
.L_x_8:
[----:B------:R-:W-:-:S13]  /*1890*/  ISETP.GE.AND P0, PT, R4, UR18, PT ;  /* 0x0000001204007c0c */ /* 0x000fda000bf06270 */
[----:B------:R-:W-:Y:S05]  /*18a0*/  @P0 BRA `(.L_x_7) ;  /* 0x0000000c00780947 */ /* 0x000fea0003800000 */
[----:B------:R-:W-:-:S04]  /*18b0*/  IADD3 R7, PT, PT, R4, -UR16, RZ ;  /* 0x8000001004077c10 */ /* 0x000fc8000fffe0ff */
[----:B------:R-:W-:Y:S02]  /*18c0*/  ISETP.GT.U32.AND P0, PT, R7, -0x10, PT ;  /* 0xfffffff00700780c */ /* 0x000fe40003f04070 */
[----:B------:R-:W-:-:S11]  /*18d0*/  IADD3 R7, PT, PT, -R4, UR13, RZ ;  /* 0x0000000d04077c10 */ /* 0x000fd6000fffe1ff */
[----:B------:R-:W-:Y:S05]  /*18e0*/  @P0 BRA `(.L_x_12) ;  /* 0x0000000400940947 */ /* 0x000fea0003800000 */
[----:B------:R-:W0:Y:S01]  /*18f0*/  S2R R15, SR_CgaCtaId ;  /* 0x00000000000f7919 */ /* 0x000e220000008800 */
[----:B------:R-:W1:Y:S01]  /*1900*/  LDC.64 R10, c[0x0][0x380] ;  /* 0x0000e000ff0a7b82 */ /* 0x000e620000000a00 */
[----:B------:R-:W-:Y:S01]  /*1910*/  MOV R8, 0x400 ;  /* 0x0000040000087802 */ /* 0x000fe20000000f00 */
[----:B------:R-:W-:Y:S01]  /*1920*/  UMOV UR7, URZ ;  /* 0x000000ff00077c82 */ /* 0x000fe20008000000 */
[----:B------:R-:W-:-:S04]  /*1930*/  IADD3 R9, PT, PT, -R4, UR16, RZ ;  /* 0x0000001004097c10 */ /* 0x000fc8000fffe1ff */
[----:B------:R-:W-:Y:S02]  /*1940*/  LOP3.LUT R9, R9, 0xfffffff0, RZ, 0xc0, !PT ;  /* 0xfffffff009097812 */ /* 0x000fe400078ec0ff */
[----:B0-----:R-:W-:-:S07]  /*1950*/  LEA R8, R15, R8, 0x18 ;  /* 0x000000080f087211 */ /* 0x001fce00078ec0ff */
.L_x_13:
[----:B-1----:R-:W-:-:S05]  /*1960*/  IMAD.WIDE R14, R5, 0x4, R10 ;  /* 0x00000004050e7825 */ /* 0x002fca00078e020a */
[----:B------:R-:W2:Y:S01]  /*1970*/  LDG.E R16, desc[UR14][R14.64] ;  /* 0x0000000e0e107981 */ /* 0x000ea2000c1e1900 */
[----:B------:R-:W-:-:S05]  /*1980*/  IMAD.WIDE R24, R3, 0x4, R14 ;  /* 0x0000000403187825 */ /* 0x000fca00078e020e */
[----:B------:R-:W3:Y:S01]  /*1990*/  LDG.E R26, desc[UR14][R24.64] ;  /* 0x0000000e181a7981 */ /* 0x000ee2000c1e1900 */
[----:B------:R-:W-:-:S05]  /*19a0*/  IMAD.WIDE R20, R3, 0x4, R24 ;  /* 0x0000000403147825 */ /* 0x000fca00078e0218 */
[----:B------:R0:W4:Y:S02]  /*19b0*/  LDG.E R27, desc[UR14][R20.64] ;  /* 0x0000000e141b7981 */ /* 0x000124000c1e1900 */
[----:B0-----:R-:W-:-:S05]  /*19c0*/  IMAD.WIDE R20, R3, 0x4, R20 ;  /* 0x0000000403147825 */ /* 0x001fca00078e0214 */
[----:B------:R0:W5:Y:S02]  /*19d0*/  LDG.E R19, desc[UR14][R20.64] ;  /* 0x0000000e14137981 */ /* 0x000164000c1e1900 */
[----:B0-----:R-:W-:-:S05]  /*19e0*/  IMAD.WIDE R20, R3, 0x4, R20 ;  /* 0x0000000403147825 */ /* 0x001fca00078e0214 */
[----:B------:R0:W5:Y:S02]  /*19f0*/  LDG.E R23, desc[UR14][R20.64] ;  /* 0x0000000e14177981 */ /* 0x000164000c1e1900 */
[----:B0-----:R-:W-:-:S05]  /*1a00*/  IMAD.WIDE R20, R3, 0x4, R20 ;  /* 0x0000000403147825 */ /* 0x001fca00078e0214 */
[----:B------:R0:W5:Y:S02]  /*1a10*/  LDG.E R22, desc[UR14][R20.64] ;  /* 0x0000000e14167981 */ /* 0x000164000c1e1900 */
[----:B0-----:R-:W-:-:S05]  /*1a20*/  IMAD.WIDE R20, R3, 0x4, R20 ;  /* 0x0000000403147825 */ /* 0x001fca00078e0214 */
[----:B------:R0:W5:Y:S01]  /*1a30*/  LDG.E R17, desc[UR14][R20.64] ;  /* 0x0000000e14117981 */ /* 0x000162000c1e1900 */
[----:B------:R-:W-:-:S05]  /*1a40*/  LEA R18, R4, R8, 0x2 ;  /* 0x0000000804127211 */ /* 0x000fca00078e10ff */
[----:B------:R-:W2:Y:S01]  /*1a50*/  LDS.64 R14, [R18] ;  /* 0x00000000120e7984 */ /* 0x000ea20000000a00 */
[----:B0-----:R-:W-:-:S04]  /*1a60*/  IMAD.WIDE R20, R3, 0x4, R20 ;  /* 0x0000000403147825 */ /* 0x001fc800078e0214 */
[----:B--2---:R-:W-:Y:S02]  /*1a70*/  FMUL R28, R16, R14 ;  /* 0x0000000e101c7220 */ /* 0x004fe40000400000 */
[----:B------:R0:W2:Y:S02]  /*1a80*/  LDG.E R16, desc[UR14][R20.64] ;  /* 0x0000000e14107981 */ /* 0x0000a4000c1e1900 */
[----:B------:R-:W1:Y:S02]  /*1a90*/  F2F.F64.F32 R24, R28 ;  /* 0x0000001c00187310 */ /* 0x000e640000201800 */
[----:B-1----:R-:W-:Y:S01]  /*1aa0*/  DADD R24, R24, R12 ;  /* 0x0000000018187229 */ /* 0x002fe2000000000c */
[----:B------:R-:W4:Y:S01]  /*1ab0*/  LDS.64 R12, [R18+0x8] ;  /* 0x00000800120c7984 */ /* 0x000f220000000a00 */
[----:B---3--:R-:W-:-:S04]  /*1ac0*/  FMUL R29, R26, R15 ;  /* 0x0000000f1a1d7220 */ /* 0x008fc80000400000 */
[----:B------:R-:W1:Y:S01]  /*1ad0*/  F2F.F64.F32 R14, R29 ;  /* 0x0000001d000e7310 */ /* 0x000e620000201800 */
[----:B0-----:R-:W-:-:S05]  /*1ae0*/  IMAD.WIDE R20, R3, 0x4, R20 ;  /* 0x0000000403147825 */ /* 0x001fca00078e0214 */
[----:B------:R0:W3:Y:S01]  /*1af0*/  LDG.E R26, desc[UR14][R20.64] ;  /* 0x0000000e141a7981 */ /* 0x0000e2000c1e1900 */
[----:B-1----:R-:W-:-:S03]  /*1b00*/  DADD R24, R24, R14 ;  /* 0x0000000018187229 */ /* 0x002fc6000000000e */
[----:B------:R-:W1:Y:S01]  /*1b10*/  LDS.64 R14, [R18+0x10] ;  /* 0x00001000120e7984 */ /* 0x000e620000000a00 */
[----:B----4-:R-:W-:Y:S01]  /*1b20*/  FMUL R27, R27, R12 ;  /* 0x0000000c1b1b7220 */ /* 0x010fe20000400000 */
[----:B-----5:R-:W-:-:S03]  /*1b30*/  FMUL R19, R19, R13 ;  /* 0x0000000d13137220 */ /* 0x020fc60000400000 */
[----:B------:R-:W4:Y:S02]  /*1b40*/  F2F.F64.F32 R12, R27 ;  /* 0x0000001b000c7310 */ /* 0x000f240000201800 */
[----:B----4-:R-:W-:-:S06]  /*1b50*/  DADD R12, R24, R12 ;  /* 0x00000000180c7229 */ /* 0x010fcc000000000c */
[----:B------:R4:W5:Y:S01]  /*1b60*/  F2F.F64.F32 R24, R19 ;  /* 0x0000001300187310 */ /* 0x0009620000201800 */
[----:B0-----:R-:W-:-:S04]  /*1b70*/  IMAD.WIDE R20, R3, 0x4, R20 ;  /* 0x0000000403147825 */ /* 0x001fc800078e0214 */
[----:B-1----:R-:W-:Y:S01]  /*1b80*/  FMUL R23, R23, R14 ;  /* 0x0000000e17177220 */ /* 0x002fe20000400000 */
[----:B----4-:R-:W4:Y:S03]  /*1b90*/  LDG.E R19, desc[UR14][R20.64] ;  /* 0x0000000e14137981 */ /* 0x010f26000c1e1900 */
[----:B------:R-:W0:Y:S01]  /*1ba0*/  F2F.F64.F32 R28, R23 ;  /* 0x00000017001c7310 */ /* 0x000e220000201800 */
[----:B-----5:R-:W-:Y:S01]  /*1bb0*/  DADD R24, R12, R24 ;  /* 0x000000000c187229 */ /* 0x020fe20000000018 */
[----:B------:R-:W1:Y:S01]  /*1bc0*/  LDS.64 R12, [R18+0x18] ;  /* 0x00001800120c7984 */ /* 0x000e620000000a00 */
[----:B------:R-:W-:-:S06]  /*1bd0*/  FMUL R27, R22, R15 ;  /* 0x0000000f161b7220 */ /* 0x000fcc0000400000 */
[----:B0-----:R-:W-:Y:S01]  /*1be0*/  DADD R24, R24, R28 ;  /* 0x0000000018187229 */ /* 0x001fe2000000001c */
[C---:B------:R-:W-:Y:S01]  /*1bf0*/  IMAD.WIDE R28, R3.reuse, 0x4, R20 ;  /* 0x00000004031c7825 */ /* 0x040fe200078e0214 */
[----:B------:R-:W0:Y:S04]  /*1c00*/  F2F.F64.F32 R14, R27 ;  /* 0x0000001b000e7310 */ /* 0x000e280000201800 */
[----:B------:R5:W4:Y:S02]  /*1c10*/  LDG.E R20, desc[UR14][R28.64] ;  /* 0x0000000e1c147981 */ /* 0x000b24000c1e1900 */
[----:B-----5:R-:W-:-:S05]  /*1c20*/  IMAD.WIDE R28, R3, 0x4, R28 ;  /* 0x00000004031c7825 */ /* 0x020fca00078e021c */
[----:B------:R5:W4:Y:S01]  /*1c30*/  LDG.E R21, desc[UR14][R28.64] ;  /* 0x0000000e1c157981 */ /* 0x000b22000c1e1900 */
[----:B0-----:R-:W-:Y:S01]  /*1c40*/  DADD R24, R24, R14 ;  /* 0x0000000018187229 */ /* 0x001fe2000000000e */
[----:B-----5:R-:W-:-:S04]  /*1c50*/  IMAD.WIDE R28, R3, 0x4, R28 ;  /* 0x00000004031c7825 */ /* 0x020fc800078e021c */
[----:B-1----:R-:W-:-:S04]  /*1c60*/  FMUL R12, R17, R12 ;  /* 0x0000000c110c7220 */ /* 0x002fc80000400000 */
[----:B------:R-:W0:Y:S01]  /*1c70*/  F2F.F64.F32 R14, R12 ;  /* 0x0000000c000e7310 */ /* 0x000e220000201800 */
[----:B------:R1:W5:Y:S02]  /*1c80*/  LDG.E R23, desc[UR14][R28.64] ;  /* 0x0000000e1c177981 */ /* 0x000364000c1e1900 */
[----:B-1----:R-:W-:-:S05]  /*1c90*/  IMAD.WIDE R28, R3, 0x4, R28 ;  /* 0x00000004031c7825 */ /* 0x002fca00078e021c */
[----:B------:R1:W5:Y:S01]  /*1ca0*/  LDG.E R22, desc[UR14][R28.64] ;  /* 0x0000000e1c167981 */ /* 0x000362000c1e1900 */
[----:B0-----:R-:W-:Y:S01]  /*1cb0*/  DADD R14, R24, R14 ;  /* 0x00000000180e7229 */ /* 0x001fe2000000000e */
[----:B-1----:R-:W-:-:S05]  /*1cc0*/  IMAD.WIDE R28, R3, 0x4, R28 ;  /* 0x00000004031c7825 */ /* 0x002fca00078e021c */
[----:B------:R0:W5:Y:S02]  /*1cd0*/  LDG.E R24, desc[UR14][R28.64] ;  /* 0x0000000e1c187981 */ /* 0x000164000c1e1900 */
[----:B0-----:R-:W-:-:S05]  /*1ce0*/  IMAD.WIDE R28, R3, 0x4, R28 ;  /* 0x00000004031c7825 */ /* 0x001fca00078e021c */
[----:B------:R4:W5:Y:S01]  /*1cf0*/  LDG.E R25, desc[UR14][R28.64] ;  /* 0x0000000e1c197981 */ /* 0x000962000c1e1900 */
[----:B--2---:R-:W-:-:S03]  /*1d00*/  FMUL R27, R16, R13 ;  /* 0x0000000d101b7220 */ /* 0x004fc60000400000 */
[----:B------:R-:W3:Y:S01]  /*1d10*/  LDS.64 R16, [R18+0x20] ;  /* 0x0000200012107984 */ /* 0x000ee20000000a00 */
[----:B------:R-:W0:Y:S02]  /*1d20*/  F2F.F64.F32 R12, R27 ;  /* 0x0000001b000c7310 */ /* 0x000e240000201800 */
[----:B0-----:R-:W-:Y:S01]  /*1d30*/  DADD R14, R14, R12 ;  /* 0x000000000e0e7229 */ /* 0x001fe2000000000c */
[----:B---3--:R-:W-:-:S05]  /*1d40*/  FMUL R16, R26, R16 ;  /* 0x000000101a107220 */ /* 0x008fca0000400000 */
[----:B------:R-:W0:Y:S02]  /*1d50*/  F2F.F64.F32 R12, R16 ;  /* 0x00000010000c7310 */ /* 0x000e240000201800 */
[----:B0-----:R-:W-:Y:S02]  /*1d60*/  DADD R12, R14, R12 ;  /* 0x000000000e0c7229 */ /* 0x001fe4000000000c */
[----:B------:R-:W0:Y:S01]  /*1d70*/  LDS.64 R14, [R18+0x28] ;  /* 0x00002800120e7984 */ /* 0x000e220000000a00 */
[----:B----4-:R-:W-:-:S03]  /*1d80*/  FMUL R28, R19, R17 ;  /* 0x00000011131c7220 */ /* 0x010fc60000400000 */
[----:B------:R-:W5:Y:S04]  /*1d90*/  LDS.64 R16, [R18+0x30] ;  /* 0x0000300012107984 */ /* 0x000f680000000a00 */
[----:B------:R-:W1:Y:S01]  /*1da0*/  LDS.64 R18, [R18+0x38] ;  /* 0x0000380012127984 */ /* 0x000e620000000a00 */
[----:B------:R-:W2:Y:S01]  /*1db0*/  F2F.F64.F32 R26, R28 ;  /* 0x0000001c001a7310 */ /* 0x000ea20000201800 */
[----:B0-----:R-:W-:Y:S01]  /*1dc0*/  FMUL R20, R20, R14 ;  /* 0x0000000e14147220 */ /* 0x001fe20000400000 */
[----:B--2---:R-:W-:Y:S01]  /*1dd0*/  DADD R26, R12, R26 ;  /* 0x000000000c1a7229 */ /* 0x004fe2000000001a */
[----:B------:R-:W-:-:S05]  /*1de0*/  FMUL R21, R21, R15 ;  /* 0x0000000f15157220 */ /* 0x000fca0000400000 */
[----:B------:R-:W0:Y:S08]  /*1df0*/  F2F.F64.F32 R14, R20 ;  /* 0x00000014000e7310 */ /* 0x000e300000201800 */
[----:B------:R-:W2:Y:S01]  /*1e00*/  F2F.F64.F32 R12, R21 ;  /* 0x00000015000c7310 */ /* 0x000ea20000201800 */
[----:B-----5:R-:W-:Y:S01]  /*1e10*/  FMUL R23, R23, R16 ;  /* 0x0000001017177220 */ /* 0x020fe20000400000 */
[----:B0-----:R-:W-:-:S06]  /*1e20*/  DADD R26, R26, R14 ;  /* 0x000000001a1a7229 */ /* 0x001fcc000000000e */
[----:B------:R-:W0:Y:S02]  /*1e30*/  F2F.F64.F32 R14, R23 ;  /* 0x00000017000e7310 */ /* 0x000e240000201800 */
[----:B--2---:R-:W-:Y:S01]  /*1e40*/  DADD R26, R26, R12 ;  /* 0x000000001a1a7229 */ /* 0x004fe2000000000c */
[----:B------:R-:W-:-:S05]  /*1e50*/  FMUL R22, R22, R17 ;  /* 0x0000001116167220 */ /* 0x000fca0000400000 */
[----:B------:R-:W2:Y:S02]  /*1e60*/  F2F.F64.F32 R12, R22 ;  /* 0x00000016000c7310 */ /* 0x000ea40000201800 */
[----:B0-----:R-:W-:Y:S01]  /*1e70*/  DADD R26, R26, R14 ;  /* 0x000000001a1a7229 */ /* 0x001fe2000000000e */
[----:B------:R-:W-:Y:S01]  /*1e80*/  UIADD3 UR7, UPT, UPT, UR7, 0x10, URZ ;  /* 0x0000001007077890 */ /* 0x000fe2000fffe0ff */
[----:B-1----:R-:W-:-:S04]  /*1e90*/  FMUL R18, R24, R18 ;  /* 0x0000001218127220 */ /* 0x002fc80000400000 */
[----:B------:R-:W0:Y:S02]  /*1ea0*/  F2F.F64.F32 R14, R18 ;  /* 0x00000012000e7310 */ /* 0x000e240000201800 */
[----:B--2---:R-:W-:Y:S01]  /*1eb0*/  DADD R12, R26, R12 ;  /* 0x000000001a0c7229 */ /* 0x004fe2000000000c */
[----:B------:R-:W-:Y:S01]  /*1ec0*/  ISETP.NE.AND P0, PT, R9, UR7, PT ;  /* 0x0000000709007c0c */ /* 0x000fe2000bf05270 */
[----:B------:R-:W-:-:S06]  /*1ed0*/  FMUL R16, R25, R19 ;  /* 0x0000001319107220 */ /* 0x000fcc0000400000 */
[----:B------:R-:W1:Y:S01]  /*1ee0*/  F2F.F64.F32 R16, R16 ;  /* 0x0000001000107310 */ /* 0x000e620000201800 */
[----:B0-----:R-:W-:Y:S01]  /*1ef0*/  DADD R12, R12, R14 ;  /* 0x000000000c0c7229 */ /* 0x001fe2000000000e */
[----:B------:R-:W-:Y:S02]  /*1f00*/  IADD3 R4, PT, PT, R4, 0x10, RZ ;  /* 0x0000001004047810 */ /* 0x000fe40007ffe0ff */
[----:B------:R-:W-:-:S05]  /*1f10*/  LEA R5, R3, R5, 0x4 ;  /* 0x0000000503057211 */ /* 0x000fca00078e20ff */
[----:B-1----:R-:W-:Y:S01]  /*1f20*/  DADD R12, R12, R16 ;  /* 0x000000000c0c7229 */ /* 0x002fe20000000010 */
[----:B------:R-:W-:Y:S10]  /*1f30*/  @P0 BRA `(.L_x_13) ;  /* 0xfffffff800880947 */ /* 0x000ff4000383ffff */
.L_x_12:
[----:B------:R-:W-:-:S13]  /*1f40*/  LOP3.LUT P0, R8, R7, 0xf, RZ, 0xc0, !PT ;  /* 0x0000000f07087812 */ /* 0x000fda000780c0ff */
[----:B------:R-:W-:Y:S05]  /*1f50*/  @!P0 BRA `(.L_x_7) ;  /* 0x0000000400cc8947 */ /* 0x000fea0003800000 */
[----:B------:R-:W-:-:S04]  /*1f60*/  IADD3 R8, PT, PT, R8, -0x1, RZ ;  /* 0xffffffff08087810 */ /* 0x000fc80007ffe0ff */
[----:B------:R-:W-:Y:S02]  /*1f70*/  ISETP.GE.U32.AND P0, PT, R8, 0x7, PT ;  /* 0x000000070800780c */ /* 0x000fe40003f06070 */
[----:B------:R-:W-:-:S11]  /*1f80*/  LOP3.LUT P1, R8, R7, 0x7, RZ, 0xc0, !PT ;  /* 0x0000000707087812 */ /* 0x000fd6000782c0ff */
[----:B------:R-:W-:Y:S05]  /*1f90*/  @!P0 BRA `(.L_x_14) ;  /* 0x0000000000cc8947 */ /* 0x000fea0003800000 */
[----:B------:R-:W0:Y:S02]  /*1fa0*/  LDC.64 R10, c[0x0][0x380] ;  /* 0x0000e000ff0a7b82 */ /* 0x000e240000000a00 */
[----:B0-----:R-:W-:-:S05]  /*1fb0*/  IMAD.WIDE R14, R5, 0x4, R10 ;  /* 0x00000004050e7825 */ /* 0x001fca00078e020a */
[----:B------:R-:W2:Y:S01]  /*1fc0*/  LDG.E R16, desc[UR14][R14.64] ;  /* 0x0000000e0e107981 */ /* 0x000ea2000c1e1900 */
[----:B------:R-:W-:-:S05]  /*1fd0*/  IMAD.WIDE R18, R3, 0x4, R14 ;  /* 0x0000000403127825 */ /* 0x000fca00078e020e */
[----:B------:R-:W3:Y:S01]  /*1fe0*/  LDG.E R20, desc[UR14][R18.64] ;  /* 0x0000000e12147981 */ /* 0x000ee2000c1e1900 */
[----:B------:R-:W-:-:S05]  /*1ff0*/  IMAD.WIDE R28, R3, 0x4, R18 ;  /* 0x00000004031c7825 */ /* 0x000fca00078e0212 */
[----:B------:R0:W4:Y:S02]  /*2000*/  LDG.E R26, desc[UR14][R28.64] ;  /* 0x0000000e1c1a7981 */ /* 0x000124000c1e1900 */
[----:B0-----:R-:W-:-:S05]  /*2010*/  IMAD.WIDE R28, R3, 0x4, R28 ;  /* 0x00000004031c7825 */ /* 0x001fca00078e021c */
        /* <DEDUP_REMOVED lines=8> */
[----:B------:R0:W5:Y:S01]  /*20a0*/  LDG.E R9, desc[UR14][R10.64] ;  /* 0x0000000e0a097981 */ /* 0x000162000c1e1900 */
[----:B------:R-:W-:Y:S02]  /*20b0*/  MOV R14, 0x400 ;  /* 0x00000400000e7802 */ /* 0x000fe40000000f00 */
[----:B------:R-:W-:Y:S01]  /*20c0*/  LEA R5, R3, R5, 0x3 ;  /* 0x0000000503057211 */ /* 0x000fe200078e18ff */
[----:B------:R-:W1:Y:S02]  /*20d0*/  S2R R15, SR_CgaCtaId ;  /* 0x00000000000f7919 */ /* 0x000e640000008800 */
[----:B-1----:R-:W-:-:S04]  /*20e0*/  LEA R15, R15, R14, 0x18 ;  /* 0x0000000e0f0f7211 */ /* 0x002fc800078ec0ff */
[C---:B------:R-:W-:Y:S02]  /*20f0*/  LEA R27, R4.reuse, R15, 0x2 ;  /* 0x0000000f041b7211 */ /* 0x040fe400078e10ff */
[----:B------:R-:W-:-:S03]  /*2100*/  IADD3 R4, PT, PT, R4, 0x8, RZ ;  /* 0x0000000804047810 */ /* 0x000fc60007ffe0ff */
[----:B------:R-:W2:Y:S04]  /*2110*/  LDS.64 R18, [R27] ;  /* 0x000000001b127984 */ /* 0x000ea80000000a00 */
[----:B0-----:R-:W4:Y:S04]  /*2120*/  LDS.64 R10, [R27+0x8] ;  /* 0x000008001b0a7984 */ /* 0x001f280000000a00 */
[----:B------:R-:W0:Y:S01]  /*2130*/  LDS.64 R14, [R27+0x10] ;  /* 0x000010001b0e7984 */ /* 0x000e220000000a00 */
[----:B--2---:R-:W-:-:S04]  /*2140*/  FMUL R28, R16, R18 ;  /* 0x00000012101c7220 */ /* 0x004fc80000400000 */
[----:B------:R-:W1:Y:S01]  /*2150*/  F2F.F64.F32 R16, R28 ;  /* 0x0000001c00107310 */ /* 0x000e620000201800 */
[----:B---3--:R-:W-:Y:S02]  /*2160*/  FMUL R20, R20, R19 ;  /* 0x0000001314147220 */ /* 0x008fe40000400000 */
[----:B------:R-:W2:Y:S05]  /*2170*/  LDS.64 R18, [R27+0x18] ;  /* 0x000018001b127984 */ /* 0x000eaa0000000a00 */
[----:B------:R-:W3:Y:S01]  /*2180*/  F2F.F64.F32 R20, R20 ;  /* 0x0000001400147310 */ /* 0x000ee20000201800 */
[----:B----4-:R-:W-:Y:S01]  /*2190*/  FMUL R26, R26, R10 ;  /* 0x0000000a1a1a7220 */ /* 0x010fe20000400000 */
[----:B-1----:R-:W-:-:S06]  /*21a0*/  DADD R16, R12, R16 ;  /* 0x000000000c107229 */ /* 0x002fcc0000000010 */
[----:B------:R-:W1:Y:S01]  /*21b0*/  F2F.F64.F32 R12, R26 ;  /* 0x0000001a000c7310 */ /* 0x000e620000201800 */
[----:B-----5:R-:W-:Y:S01]  /*21c0*/  FMUL R25, R25, R11 ;  /* 0x0000000b19197220 */ /* 0x020fe20000400000 */
[----:B---3--:R-:W-:-:S06]  /*21d0*/  DADD R16, R16, R20 ;  /* 0x0000000010107229 */ /* 0x008fcc0000000014 */
[----:B------:R-:W3:Y:S01]  /*21e0*/  F2F.F64.F32 R10, R25 ;  /* 0x00000019000a7310 */ /* 0x000ee20000201800 */
[----:B0-----:R-:W-:Y:S01]  /*21f0*/  FMUL R24, R24, R14 ;  /* 0x0000000e18187220 */ /* 0x001fe20000400000 */
[----:B-1----:R-:W-:-:S06]  /*2200*/  DADD R16, R16, R12 ;  /* 0x0000000010107229 */ /* 0x002fcc000000000c */
[----:B------:R-:W0:Y:S02]  /*2210*/  F2F.F64.F32 R12, R24 ;  /* 0x00000018000c7310 */ /* 0x000e240000201800 */
[----:B---3--:R-:W-:Y:S01]  /*2220*/  DADD R16, R16, R10 ;  /* 0x0000000010107229 */ /* 0x008fe2000000000a */
[----:B------:R-:W-:-:S05]  /*2230*/  FMUL R23, R23, R15 ;  /* 0x0000000f17177220 */ /* 0x000fca0000400000 */
[----:B------:R-:W1:Y:S02]  /*2240*/  F2F.F64.F32 R10, R23 ;  /* 0x00000017000a7310 */ /* 0x000e640000201800 */
[----:B0-----:R-:W-:Y:S01]  /*2250*/  DADD R16, R16, R12 ;  /* 0x0000000010107229 */ /* 0x001fe2000000000c */
[----:B--2---:R-:W-:-:S05]  /*2260*/  FMUL R18, R22, R18 ;  /* 0x0000001216127220 */ /* 0x004fca0000400000 */
[----:B------:R-:W0:Y:S02]  /*2270*/  F2F.F64.F32 R12, R18 ;  /* 0x00000012000c7310 */ /* 0x000e240000201800 */
[----:B-1----:R-:W-:Y:S01]  /*2280*/  DADD R10, R16, R10 ;  /* 0x00000000100a7229 */ /* 0x002fe2000000000a */
[----:B------:R-:W-:-:S05]  /*2290*/  FMUL R9, R9, R19 ;  /* 0x0000001309097220 */ /* 0x000fca0000400000 */
[----:B------:R-:W1:Y:S02]  /*22a0*/  F2F.F64.F32 R14, R9 ;  /* 0x00000009000e7310 */ /* 0x000e640000201800 */
[----:B0-----:R-:W-:-:S08]  /*22b0*/  DADD R12, R10, R12 ;  /* 0x000000000a0c7229 */ /* 0x001fd0000000000c */
[----:B-1----:R-:W-:-:S11]  /*22c0*/  DADD R12, R12, R14 ;  /* 0x000000000c0c7229 */ /* 0x002fd6000000000e */
.L_x_14:
[----:B------:R-:W-:Y:S05]  /*22d0*/  @!P1 BRA `(.L_x_7) ;  /* 0x0000000000ec9947 */ /* 0x000fea0003800000 */
[----:B------:R-:W-:Y:S02]  /*22e0*/  ISETP.GE.U32.AND P0, PT, R8, 0x4, PT ;  /* 0x000000040800780c */ /* 0x000fe40003f06070 */
[----:B------:R-:W-:-:S04]  /*22f0*/  LOP3.LUT R7, R7, 0x3, RZ, 0xc0, !PT ;  /* 0x0000000307077812 */ /* 0x000fc800078ec0ff */
[----:B------:R-:W-:-:S07]  /*2300*/  ISETP.NE.AND P1, PT, R7, RZ, PT ;  /* 0x000000ff0700720c */ /* 0x000fce0003f25270 */
[----:B------:R-:W-:Y:S06]  /*2310*/  @!P0 BRA `(.L_x_15) ;  /* 0x0000000000748947 */ /* 0x000fec0003800000 */
[----:B------:R-:W0:Y:S02]  /*2320*/  LDC.64 R8, c[0x0][0x380] ;  /* 0x0000e000ff087b82 */ /* 0x000e240000000a00 */
[----:B0-----:R-:W-:-:S05]  /*2330*/  IMAD.WIDE R8, R5, 0x4, R8 ;  /* 0x0000000405087825 */ /* 0x001fca00078e0208 */
[----:B------:R0:W2:Y:S01]  /*2340*/  LDG.E R19, desc[UR14][R8.64] ;  /* 0x0000000e08137981 */ /* 0x0000a2000c1e1900 */
[----:B------:R-:W-:-:S05]  /*2350*/  IMAD.WIDE R10, R3, 0x4, R8 ;  /* 0x00000004030a7825 */ /* 0x000fca00078e0208 */
[----:B------:R1:W3:Y:S01]  /*2360*/  LDG.E R18, desc[UR14][R10.64] ;  /* 0x0000000e0a127981 */ /* 0x0002e2000c1e1900 */
[----:B------:R-:W-:-:S05]  /*2370*/  IMAD.WIDE R20, R3, 0x4, R10 ;  /* 0x0000000403147825 */ /* 0x000fca00078e020a */
[----:B------:R-:W4:Y:S01]  /*2380*/  LDG.E R17, desc[UR14][R20.64] ;  /* 0x0000000e14117981 */ /* 0x000f22000c1e1900 */
[----:B------:R-:W-:-:S05]  /*2390*/  IMAD.WIDE R22, R3, 0x4, R20 ;  /* 0x0000000403167825 */ /* 0x000fca00078e0214 */
[----:B------:R-:W5:Y:S01]  /*23a0*/  LDG.E R16, desc[UR14][R22.64] ;  /* 0x0000000e16107981 */ /* 0x000f62000c1e1900 */
[----:B------:R-:W-:Y:S02]  /*23b0*/  MOV R14, 0x400 ;  /* 0x00000400000e7802 */ /* 0x000fe40000000f00 */
[----:B------:R-:W-:Y:S01]  /*23c0*/  LEA R5, R3, R5, 0x2 ;  /* 0x0000000503057211 */ /* 0x000fe200078e10ff */
[----:B------:R-:W0:Y:S02]  /*23d0*/  S2R R15, SR_CgaCtaId ;  /* 0x00000000000f7919 */ /* 0x000e240000008800 */
[----:B0-----:R-:W-:-:S04]  /*23e0*/  LEA R15, R15, R14, 0x18 ;  /* 0x0000000e0f0f7211 */ /* 0x001fc800078ec0ff */
[C---:B------:R-:W-:Y:S02]  /*23f0*/  LEA R24, R4.reuse, R15, 0x2 ;  /* 0x0000000f04187211 */ /* 0x040fe400078e10ff */
[----:B------:R-:W-:-:S03]  /*2400*/  IADD3 R4, PT, PT, R4, 0x4, RZ ;  /* 0x0000000404047810 */ /* 0x000fc60007ffe0ff */
[----:B------:R-:W2:Y:S04]  /*2410*/  LDS.64 R14, [R24] ;  /* 0x00000000180e7984 */ /* 0x000ea80000000a00 */
[----:B------:R-:W4:Y:S01]  /*2420*/  LDS.64 R8, [R24+0x8] ;  /* 0x0000080018087984 */ /* 0x000f220000000a00 */
[----:B--2---:R-:W-:-:S04]  /*2430*/  FMUL R19, R19, R14 ;  /* 0x0000000e13137220 */ /* 0x004fc80000400000 */
[----:B-1----:R-:W0:Y:S01]  /*2440*/  F2F.F64.F32 R10, R19 ;  /* 0x00000013000a7310 */ /* 0x002e220000201800 */
[----:B---3--:R-:W-:-:S07]  /*2450*/  FMUL R15, R18, R15 ;  /* 0x0000000f120f7220 */ /* 0x008fce0000400000 */
[----:B------:R-:W1:Y:S01]  /*2460*/  F2F.F64.F32 R14, R15 ;  /* 0x0000000f000e7310 */ /* 0x000e620000201800 */
[----:B----4-:R-:W-:Y:S01]  /*2470*/  FMUL R17, R17, R8 ;  /* 0x0000000811117220 */ /* 0x010fe20000400000 */
[----:B-----5:R-:W-:Y:S01]  /*2480*/  FMUL R9, R16, R9 ;  /* 0x0000000910097220 */ /* 0x020fe20000400000 */
[----:B0-----:R-:W-:-:S05]  /*2490*/  DADD R12, R12, R10 ;  /* 0x000000000c0c7229 */ /* 0x001fca000000000a */
[----:B------:R-:W0:Y:S03]  /*24a0*/  F2F.F64.F32 R10, R17 ;  /* 0x00000011000a7310 */ /* 0x000e260000201800 */
[----:B-1----:R-:W-:-:S05]  /*24b0*/  DADD R12, R12, R14 ;  /* 0x000000000c0c7229 */ /* 0x002fca000000000e */
[----:B------:R-:W1:Y:S03]  /*24c0*/  F2F.F64.F32 R8, R9 ;  /* 0x0000000900087310 */ /* 0x000e660000201800 */
[----:B0-----:R-:W-:-:S08]  /*24d0*/  DADD R12, R12, R10 ;  /* 0x000000000c0c7229 */ /* 0x001fd0000000000a */
[----:B-1----:R-:W-:-:S11]  /*24e0*/  DADD R12, R12, R8 ;  /* 0x000000000c0c7229 */ /* 0x002fd60000000008 */
.L_x_15:
[----:B------:R-:W-:Y:S05]  /*24f0*/  @!P1 BRA `(.L_x_7) ;  /* 0x0000000000649947 */ /* 0x000fea0003800000 */
[----:B------:R-:W0:Y:S02]  /*2500*/  LDC.64 R8, c[0x0][0x380] ;  /* 0x0000e000ff087b82 */ /* 0x000e240000000a00 */
[----:B0-----:R-:W-:-:S05]  /*2510*/  IMAD.WIDE R8, R5, 0x4, R8 ;  /* 0x0000000405087825 */ /* 0x001fca00078e0208 */
[----:B------:R-:W2:Y:S01]  /*2520*/  LDG.E R11, desc[UR14][R8.64] ;  /* 0x0000000e080b7981 */ /* 0x000ea2000c1e1900 */
[----:B------:R-:W-:Y:S02]  /*2530*/  MOV R5, 0x400 ;  /* 0x0000040000057802 */ /* 0x000fe40000000f00 */
[----:B------:R-:W-:Y:S01]  /*2540*/  ISETP.NE.AND P0, PT, R7, 0x1, PT ;  /* 0x000000010700780c */ /* 0x000fe20003f05270 */
[----:B------:R-:W0:Y:S02]  /*2550*/  S2R R10, SR_CgaCtaId ;  /* 0x00000000000a7919 */ /* 0x000e240000008800 */
[----:B0-----:R-:W-:-:S04]  /*2560*/  LEA R5, R10, R5, 0x18 ;  /* 0x000000050a057211 */ /* 0x001fc800078ec0ff */
[----:B------:R-:W-:-:S05]  /*2570*/  LEA R16, R4, R5, 0x2 ;  /* 0x0000000504107211 */ /* 0x000fca00078e10ff */
[----:B------:R-:W2:Y:S02]  /*2580*/  LDS.64 R4, [R16] ;  /* 0x0000000010047984 */ /* 0x000ea40000000a00 */
[----:B--2---:R-:W-:-:S06]  /*2590*/  FMUL R11, R11, R4 ;  /* 0x000000040b0b7220 */ /* 0x004fcc0000400000 */
[----:B------:R-:W0:Y:S02]  /*25a0*/  F2F.F64.F32 R10, R11 ;  /* 0x0000000b000a7310 */ /* 0x000e240000201800 */
[----:B0-----:R-:W-:Y:S01]  /*25b0*/  DADD R12, R12, R10 ;  /* 0x000000000c0c7229 */ /* 0x001fe2000000000a */
[----:B------:R-:W-:Y:S10]  /*25c0*/  @!P0 BRA `(.L_x_7) ;  /* 0x0000000000308947 */ /* 0x000ff40003800000 */
[----:B------:R-:W-:Y:S01]  /*25d0*/  ISETP.NE.AND P0, PT, R7, 0x2, PT ;  /* 0x000000020700780c */ /* 0x000fe20003f05270 */
[----:B------:R-:W-:-:S05]  /*25e0*/  IMAD.WIDE R14, R3, 0x4, R8 ;  /* 0x00000004030e7825 */ /* 0x000fca00078e0208 */
[----:B------:R-:W2:Y:S07]  /*25f0*/  LDG.E R4, desc[UR14][R14.64] ;  /* 0x0000000e0e047981 */ /* 0x000eae000c1e1900 */
[----:B------:R-:W-:Y:S02]  /*2600*/  @P0 IMAD.WIDE R8, R3, 0x4, R14 ;  /* 0x0000000403080825 */ /* 0x000fe400078e020e */
[----:B------:R-:W0:Y:S04]  /*2610*/  @P0 LDS R3, [R16+0x8] ;  /* 0x0000080010030984 */ /* 0x000e280000000800 */
[----:B------:R-:W0:Y:S01]  /*2620*/  @P0 LDG.E R8, desc[UR14][R8.64] ;  /* 0x0000000e08080981 */ /* 0x000e22000c1e1900 */
[----:B--2---:R-:W-:-:S06]  /*2630*/  FMUL R4, R4, R5 ;  /* 0x0000000504047220 */ /* 0x004fcc0000400000 */
[----:B------:R-:W1:Y:S01]  /*2640*/  F2F.F64.F32 R4, R4 ;  /* 0x0000000400047310 */ /* 0x000e620000201800 */
[----:B0-----:R-:W-:-:S07]  /*2650*/  @P0 FMUL R3, R8, R3 ;  /* 0x0000000308030220 */ /* 0x001fce0000400000 */
[----:B------:R-:W0:Y:S01]  /*2660*/  @P0 F2F.F64.F32 R10, R3 ;  /* 0x00000003000a0310 */ /* 0x000e220000201800 */
[----:B-1----:R-:W-:-:S08]  /*2670*/  DADD R12, R12, R4 ;  /* 0x000000000c0c7229 */ /* 0x002fd00000000004 */
[----:B0-----:R-:W-:-:S11]  /*2680*/  @P0 DADD R12, R12, R10 ;  /* 0x000000000c0c0229 */ /* 0x001fd6000000000a */
.L_x_7:
[----:B------:R-:W-:Y:S05]  /*2690*/  BSYNC.RECONVERGENT B0 ;  /* 0x0000000000007941 */ /* 0x000fea0003800200 */
.L_x_6:
[----:B------:R-:W-:Y:S01]  /*26a0*/  UIADD3 UR5, UPT, UPT, UR5, 0x1, URZ ;  /* 0x0000000105057890 */ /* 0x000fe2000fffe0ff */
[----:B------:R-:W-:Y:S11]  /*26b0*/  BRA.U !UP0, `(.L_x_16) ;  /* 0xffffffd908b87547 */ /* 0x000ff6000b83ffff */
[----:B------:R4:W0:Y:S02]  /*26c0*/  F2F.F32.F64 R13, R12 ;  /* 0x0000000c000d7310 */ /* 0x0008240000301000 */
.L_x_0:
[----:B------:R-:W5:Y:S01]  /*26d0*/  S2R R3, SR_TID.X ;  /* 0x0000000000037919 */ /* 0x000f620000002100 */
[----:B------:R-:W-:Y:S01]  /*26e0*/  ULEA UR9, UR9, UR4, 0x7 ;  /* 0x0000000409097291 */ /* 0x000fe2000f8e38ff */
[----:B------:R-:W-:Y:S05]  /*26f0*/  BSSY.RECONVERGENT B0, `(.L_x_17) ;  /* 0x000000c000007945 */ /* 0x000fea0003800200 */
[----:B-----5:R-:W-:-:S04]  /*2700*/  IADD3 R3, PT, PT, R3, UR9, RZ ;  /* 0x0000000903037c10 */ /* 0x020fc8000fffe0ff */
[----:B------:R-:W-:-:S13]  /*2710*/  ISETP.GE.AND P0, PT, R3, R2, PT ;  /* 0x000000020300720c */ /* 0x000fda0003f06270 */
[----:B------:R-:W-:Y:S05]  /*2720*/  @P0 BRA `(.L_x_18) ;  /* 0x0000000000200947 */ /* 0x000fea0003800000 */
[----:B------:R-:W5:Y:S01]  /*2730*/  LDCU UR5, c[0x0][0x3a8] ;  /* 0x00007500ff0577ac */ /* 0x000f620008000800 */
[----:B0123--:R-:W0:Y:S01]  /*2740*/  LDC.64 R4, c[0x0][0x390] ;  /* 0x0000e400ff047b82 */ /* 0x00fe220000000a00 */
[----:B------:R-:W-:Y:S02]  /*2750*/  IADD3 R8, PT, PT, -R2, 0x1, RZ ;  /* 0x0000000102087810 */ /* 0x000fe40007ffe1ff */
[----:B-----5:R-:W-:Y:S01]  /*2760*/  ISETP.LE.AND P0, PT, RZ, UR5, PT ;  /* 0x00000005ff007c0c */ /* 0x020fe2000bf03270 */
[----:B------:R-:W-:-:S12]  /*2770*/  IMAD R3, R3, UR5, RZ ;  /* 0x0000000503037c24 */ /* 0x000fd8000f8e02ff */
[----:B------:R-:W-:-:S04]  /*2780*/  @!P0 IMAD R3, R8, UR5, R3 ;  /* 0x0000000508038c24 */ /* 0x000fc8000f8e0203 */
[----:B0-----:R-:W-:-:S05]  /*2790*/  IMAD.WIDE R4, R3, 0x4, R4 ;  /* 0x0000000403047825 */ /* 0x001fca00078e0204 */
[----:B------:R0:W-:Y:S02]  /*27a0*/  STG.E desc[UR14][R4.64], R13 ;  /* 0x0000000d04007986 */ /* 0x0001e4000c10190e */
.L_x_18:
[----:B------:R-:W-:Y:S05]  /*27b0*/  BSYNC.RECONVERGENT B0 ;  /* 0x0000000000007941 */ /* 0x000fea0003800200 */
.L_x_17:
[----:B------:R-:W-:-:S06]  /*27c0*/  UIADD3 UR4, UPT, UPT, UR4, 0x2000, URZ ;  /* 0x0000200004047890 */ /* 0x000fcc000fffe0ff */
[----:B------:R-:W-:-:S13]  /*27d0*/  ISETP.LE.AND P0, PT, R2, UR4, PT ;  /* 0x0000000402007c0c */ /* 0x000fda000bf03270 */
[----:B------:R-:W-:Y:S05]  /*27e0*/  @!P0 BRA `(.L_x_19) ;  /* 0xffffffd800388947 */ /* 0x000fea000383ffff */
[----:B------:R-:W-:Y:S05]  /*27f0*/  EXIT ;  /* 0x000000000000794d */ /* 0x000fea0003800000 */
.L_x_20:
[----:B------:R-:W-:-:S00]  /*2800*/  BRA `(.L_x_20) ;  /* 0xfffffffc00fc7947 */ /* 0x000fc0000383ffff */
[----:B------:R-:W-:-:S00]  /*2810*/  NOP ;  /* 0x0000000000007918 */ /* 0x000fc00000000000 */
        /* <DEDUP_REMOVED lines=14> */
.L_x_21:


//--------------------- .nv.shared._Z18sgemvn_mixedprecisPKfS0_Pfiiiii --------------------------
	.section	.nv.shared._Z18sgemvn_mixedprecisPKfS0_Pfiiiii,"aw",@nobits
	.sectionflags	@""
	.align	4
.nv.shared._Z18sgemvn_mixedprecisPKfS0_Pfiiiii:
	.zero		3072


//--------------------- .nv.shared.reserved.0     --------------------------
	.section	.nv.shared.reserved.0,"aw",@nobits
	.weak		__nv_reservedSMEM_offset_0_alias
	.size		__nv_reservedSMEM_offset_0_alias, 0, 64
	.other		__nv_reservedSMEM_offset_0_alias,@"STO_CUDA_RESERVED_SHARED STV_DEFAULT"
__nv_reservedSMEM_offset_0_alias:
	.zero		0
	.zero		64


//--------------------- .nv.constant0._Z18sgemvn_mixedprecisPKfS0_Pfiiiii --------------------------
	.section	.nv.constant0._Z18sgemvn_mixedprecisPKfS0_Pfiiiii,"a",@progbits
	.sectionflags	@""
	.align	4
.nv.constant0._Z18sgemvn_mixedprecisPKfS0_Pfiiiii:
	.zero		940


//--------------------- SYMBOLS --------------------------

	.type		.nv.reservedSmem.offset0,@object
	.size		.nv.reservedSmem.offset0,0x4
	.type		.nv.reservedSmem.cap,@object
	.size		.nv.reservedSmem.cap,0x4
